//
// Generated by NVIDIA NVVM Compiler
//
// Compiler Build ID: CL-36424714
// Cuda compilation tools, release 13.0, V13.0.88
// Based on NVVM 20.0.0
//

.version 9.0
.target sm_100
.address_size 64

	// .globl	_Z3incP4Node
.extern .func  (.param .b32 func_retval0) vprintf
(
	.param .b64 vprintf_param_0,
	.param .b64 vprintf_param_1
)
;
.global .align 1 .b8 $str[20] = {108, 101, 97, 100, 101, 114, 32, 37, 100, 32, 118, 97, 108, 32, 37, 108, 108, 100, 10};

.visible .entry _Z3incP4Node(
	.param .u64 .ptr .align 1 _Z3incP4Node_param_0
)
{
	.reg .pred 	%p<64>;
	.reg .b32 	%r<71>;
	.reg .b64 	%rd<6>;

	ld.param.u64 	%rd2, [_Z3incP4Node_param_0];
	cvta.to.global.u64 	%rd3, %rd2;
	mov.u32 	%r2, %ctaid.x;
	mov.u32 	%r3, %ntid.x;
	mov.u32 	%r4, %tid.x;
	mad.lo.s32 	%r5, %r2, %r3, %r4;
	shl.b32 	%r6, %r5, 3;
	cvt.u64.u32 	%rd4, %r6;
	and.b64  	%rd5, %rd4, 8;
	add.s64 	%rd1, %rd3, %rd5;
	and.b32  	%r1, %r4, 31;
	setp.gt.s32 	%p1, %r1, 15;
	@%p1 bra 	$L__BB0_20;
	setp.gt.s32 	%p17, %r1, 7;
	@%p17 bra 	$L__BB0_11;
	setp.gt.s32 	%p25, %r1, 3;
	@%p25 bra 	$L__BB0_7;
	setp.gt.s32 	%p29, %r1, 1;
	@%p29 bra 	$L__BB0_43;
	setp.eq.s32 	%p31, %r1, 0;
	@%p31 bra 	$L__BB0_5;
	bra.uni 	$L__BB0_39;
$L__BB0_5:
	atom.global.exch.b32 	%r69, [%rd1], 1;
	setp.eq.s32 	%p63, %r69, 1;
	@%p63 bra 	$L__BB0_5;
	atom.global.exch.b32 	%r70, [%rd1], 0;
	bra.uni 	$L__BB0_95;
$L__BB0_7:
	setp.gt.s32 	%p26, %r1, 5;
	@%p26 bra 	$L__BB0_50;
	setp.eq.s32 	%p28, %r1, 4;
	@%p28 bra 	$L__BB0_9;
	bra.uni 	$L__BB0_46;
$L__BB0_9:
	atom.global.exch.b32 	%r61, [%rd1], 1;
	setp.eq.s32 	%p59, %r61, 1;
	@%p59 bra 	$L__BB0_9;
	atom.global.exch.b32 	%r62, [%rd1], 0;
	bra.uni 	$L__BB0_95;
$L__BB0_11:
	setp.gt.s32 	%p18, %r1, 11;
	@%p18 bra 	$L__BB0_16;
	setp.gt.s32 	%p22, %r1, 9;
	@%p22 bra 	$L__BB0_57;
	setp.eq.s32 	%p24, %r1, 8;
	@%p24 bra 	$L__BB0_14;
	bra.uni 	$L__BB0_53;
$L__BB0_14:
	atom.global.exch.b32 	%r53, [%rd1], 1;
	setp.eq.s32 	%p55, %r53, 1;
	@%p55 bra 	$L__BB0_14;
	atom.global.exch.b32 	%r54, [%rd1], 0;
	bra.uni 	$L__BB0_95;
$L__BB0_16:
	setp.gt.s32 	%p19, %r1, 13;
	@%p19 bra 	$L__BB0_64;
	setp.eq.s32 	%p21, %r1, 12;
	@%p21 bra 	$L__BB0_18;
	bra.uni 	$L__BB0_60;
$L__BB0_18:
	atom.global.exch.b32 	%r45, [%rd1], 1;
	setp.eq.s32 	%p51, %r45, 1;
	@%p51 bra 	$L__BB0_18;
	atom.global.exch.b32 	%r46, [%rd1], 0;
	bra.uni 	$L__BB0_95;
$L__BB0_20:
	setp.gt.s32 	%p2, %r1, 23;
	@%p2 bra 	$L__BB0_30;
	setp.gt.s32 	%p10, %r1, 19;
	@%p10 bra 	$L__BB0_26;
	setp.gt.s32 	%p14, %r1, 17;
	@%p14 bra 	$L__BB0_71;
	setp.eq.s32 	%p16, %r1, 16;
	@%p16 bra 	$L__BB0_24;
	bra.uni 	$L__BB0_67;
$L__BB0_24:
	atom.global.exch.b32 	%r37, [%rd1], 1;
	setp.eq.s32 	%p47, %r37, 1;
	@%p47 bra 	$L__BB0_24;
	atom.global.exch.b32 	%r38, [%rd1], 0;
	bra.uni 	$L__BB0_95;
$L__BB0_26:
	setp.gt.s32 	%p11, %r1, 21;
	@%p11 bra 	$L__BB0_78;
	setp.eq.s32 	%p13, %r1, 20;
	@%p13 bra 	$L__BB0_28;
	bra.uni 	$L__BB0_74;
$L__BB0_28:
	atom.global.exch.b32 	%r29, [%rd1], 1;
	setp.eq.s32 	%p43, %r29, 1;
	@%p43 bra 	$L__BB0_28;
	atom.global.exch.b32 	%r30, [%rd1], 0;
	bra.uni 	$L__BB0_95;
$L__BB0_30:
	setp.gt.s32 	%p3, %r1, 27;
	@%p3 bra 	$L__BB0_35;
	setp.gt.s32 	%p7, %r1, 25;
	@%p7 bra 	$L__BB0_85;
	setp.eq.s32 	%p9, %r1, 24;
	@%p9 bra 	$L__BB0_33;
	bra.uni 	$L__BB0_81;
$L__BB0_33:
	atom.global.exch.b32 	%r21, [%rd1], 1;
	setp.eq.s32 	%p39, %r21, 1;
	@%p39 bra 	$L__BB0_33;
	atom.global.exch.b32 	%r22, [%rd1], 0;
	bra.uni 	$L__BB0_95;
$L__BB0_35:
	setp.gt.s32 	%p4, %r1, 29;
	@%p4 bra 	$L__BB0_92;
	setp.eq.s32 	%p6, %r1, 28;
	@%p6 bra 	$L__BB0_37;
	bra.uni 	$L__BB0_88;
$L__BB0_37:
	atom.global.exch.b32 	%r13, [%rd1], 1;
	setp.eq.s32 	%p35, %r13, 1;
	@%p35 bra 	$L__BB0_37;
	atom.global.exch.b32 	%r14, [%rd1], 0;
	bra.uni 	$L__BB0_95;
$L__BB0_39:
	atom.global.exch.b32 	%r67, [%rd1], 1;
	setp.eq.s32 	%p62, %r67, 1;
	@%p62 bra 	$L__BB0_39;
	atom.global.exch.b32 	%r68, [%rd1], 0;
	bra.uni 	$L__BB0_95;
$L__BB0_41:
	atom.global.exch.b32 	%r65, [%rd1], 1;
	setp.eq.s32 	%p61, %r65, 1;
	@%p61 bra 	$L__BB0_41;
	atom.global.exch.b32 	%r66, [%rd1], 0;
	bra.uni 	$L__BB0_95;
$L__BB0_43:
	setp.eq.s32 	%p30, %r1, 2;
	@%p30 bra 	$L__BB0_41;
$L__BB0_44:
	atom.global.exch.b32 	%r63, [%rd1], 1;
	setp.eq.s32 	%p60, %r63, 1;
	@%p60 bra 	$L__BB0_44;
	atom.global.exch.b32 	%r64, [%rd1], 0;
	bra.uni 	$L__BB0_95;
$L__BB0_46:
	atom.global.exch.b32 	%r59, [%rd1], 1;
	setp.eq.s32 	%p58, %r59, 1;
	@%p58 bra 	$L__BB0_46;
	atom.global.exch.b32 	%r60, [%rd1], 0;
	bra.uni 	$L__BB0_95;
$L__BB0_48:
	atom.global.exch.b32 	%r57, [%rd1], 1;
	setp.eq.s32 	%p57, %r57, 1;
	@%p57 bra 	$L__BB0_48;
	atom.global.exch.b32 	%r58, [%rd1], 0;
	bra.uni 	$L__BB0_95;
$L__BB0_50:
	setp.eq.s32 	%p27, %r1, 6;
	@%p27 bra 	$L__BB0_48;
$L__BB0_51:
	atom.global.exch.b32 	%r55, [%rd1], 1;
	setp.eq.s32 	%p56, %r55, 1;
	@%p56 bra 	$L__BB0_51;
	atom.global.exch.b32 	%r56, [%rd1], 0;
	bra.uni 	$L__BB0_95;
$L__BB0_53:
	atom.global.exch.b32 	%r51, [%rd1], 1;
	setp.eq.s32 	%p54, %r51, 1;
	@%p54 bra 	$L__BB0_53;
	atom.global.exch.b32 	%r52, [%rd1], 0;
	bra.uni 	$L__BB0_95;
$L__BB0_55:
	atom.global.exch.b32 	%r49, [%rd1], 1;
	setp.eq.s32 	%p53, %r49, 1;
	@%p53 bra 	$L__BB0_55;
	atom.global.exch.b32 	%r50, [%rd1], 0;
	bra.uni 	$L__BB0_95;
$L__BB0_57:
	setp.eq.s32 	%p23, %r1, 10;
	@%p23 bra 	$L__BB0_55;
$L__BB0_58:
	atom.global.exch.b32 	%r47, [%rd1], 1;
	setp.eq.s32 	%p52, %r47, 1;
	@%p52 bra 	$L__BB0_58;
	atom.global.exch.b32 	%r48, [%rd1], 0;
	bra.uni 	$L__BB0_95;
$L__BB0_60:
	atom.global.exch.b32 	%r43, [%rd1], 1;
	setp.eq.s32 	%p50, %r43, 1;
	@%p50 bra 	$L__BB0_60;
	atom.global.exch.b32 	%r44, [%rd1], 0;
	bra.uni 	$L__BB0_95;
$L__BB0_62:
	atom.global.exch.b32 	%r41, [%rd1], 1;
	setp.eq.s32 	%p49, %r41, 1;
	@%p49 bra 	$L__BB0_62;
	atom.global.exch.b32 	%r42, [%rd1], 0;
	bra.uni 	$L__BB0_95;
$L__BB0_64:
	setp.eq.s32 	%p20, %r1, 14;
	@%p20 bra 	$L__BB0_62;
$L__BB0_65:
	atom.global.exch.b32 	%r39, [%rd1], 1;
	setp.eq.s32 	%p48, %r39, 1;
	@%p48 bra 	$L__BB0_65;
	atom.global.exch.b32 	%r40, [%rd1], 0;
	bra.uni 	$L__BB0_95;
$L__BB0_67:
	atom.global.exch.b32 	%r35, [%rd1], 1;
	setp.eq.s32 	%p46, %r35, 1;
	@%p46 bra 	$L__BB0_67;
	atom.global.exch.b32 	%r36, [%rd1], 0;
	bra.uni 	$L__BB0_95;
$L__BB0_69:
	atom.global.exch.b32 	%r33, [%rd1], 1;
	setp.eq.s32 	%p45, %r33, 1;
	@%p45 bra 	$L__BB0_69;
	atom.global.exch.b32 	%r34, [%rd1], 0;
	bra.uni 	$L__BB0_95;
$L__BB0_71:
	setp.eq.s32 	%p15, %r1, 18;
	@%p15 bra 	$L__BB0_69;
$L__BB0_72:
	atom.global.exch.b32 	%r31, [%rd1], 1;
	setp.eq.s32 	%p44, %r31, 1;
	@%p44 bra 	$L__BB0_72;
	atom.global.exch.b32 	%r32, [%rd1], 0;
	bra.uni 	$L__BB0_95;
$L__BB0_74:
	atom.global.exch.b32 	%r27, [%rd1], 1;
	setp.eq.s32 	%p42, %r27, 1;
	@%p42 bra 	$L__BB0_74;
	atom.global.exch.b32 	%r28, [%rd1], 0;
	bra.uni 	$L__BB0_95;
$L__BB0_76:
	atom.global.exch.b32 	%r25, [%rd1], 1;
	setp.eq.s32 	%p41, %r25, 1;
	@%p41 bra 	$L__BB0_76;
	atom.global.exch.b32 	%r26, [%rd1], 0;
	bra.uni 	$L__BB0_95;
$L__BB0_78:
	setp.eq.s32 	%p12, %r1, 22;
	@%p12 bra 	$L__BB0_76;
$L__BB0_79:
	atom.global.exch.b32 	%r23, [%rd1], 1;
	setp.eq.s32 	%p40, %r23, 1;
	@%p40 bra 	$L__BB0_79;
	atom.global.exch.b32 	%r24, [%rd1], 0;
	bra.uni 	$L__BB0_95;
$L__BB0_81:
	atom.global.exch.b32 	%r19, [%rd1], 1;
	setp.eq.s32 	%p38, %r19, 1;
	@%p38 bra 	$L__BB0_81;
	atom.global.exch.b32 	%r20, [%rd1], 0;
	bra.uni 	$L__BB0_95;
$L__BB0_83:
	atom.global.exch.b32 	%r17, [%rd1], 1;
	setp.eq.s32 	%p37, %r17, 1;
	@%p37 bra 	$L__BB0_83;
	atom.global.exch.b32 	%r18, [%rd1], 0;
	bra.uni 	$L__BB0_95;
$L__BB0_85:
	setp.eq.s32 	%p8, %r1, 26;
	@%p8 bra 	$L__BB0_83;
$L__BB0_86:
	atom.global.exch.b32 	%r15, [%rd1], 1;
	setp.eq.s32 	%p36, %r15, 1;
	@%p36 bra 	$L__BB0_86;
	atom.global.exch.b32 	%r16, [%rd1], 0;
	bra.uni 	$L__BB0_95;
$L__BB0_88:
	atom.global.exch.b32 	%r11, [%rd1], 1;
	setp.eq.s32 	%p34, %r11, 1;
	@%p34 bra 	$L__BB0_88;
	atom.global.exch.b32 	%r12, [%rd1], 0;
	bra.uni 	$L__BB0_95;
$L__BB0_90:
	atom.global.exch.b32 	%r9, [%rd1], 1;
	setp.eq.s32 	%p33, %r9, 1;
	@%p33 bra 	$L__BB0_90;
	atom.global.exch.b32 	%r10, [%rd1], 0;
	bra.uni 	$L__BB0_95;
$L__BB0_92:
	setp.eq.s32 	%p5, %r1, 30;
	@%p5 bra 	$L__BB0_90;
$L__BB0_93:
	atom.global.exch.b32 	%r7, [%rd1], 1;
	setp.eq.s32 	%p32, %r7, 1;
	@%p32 bra 	$L__BB0_93;
	atom.global.exch.b32 	%r8, [%rd1], 0;
$L__BB0_95:
	ret;

}
	// .globl	_Z5electPx
.visible .entry _Z5electPx(
	.param .u64 .ptr .align 1 _Z5electPx_param_0
)
{
	.local .align 16 .b8 	__local_depot1[16];
	.reg .b64 	%SP;
	.reg .b64 	%SPL;
	.reg .pred 	%p<279>;
	.reg .b32 	%r<145>;
	.reg .b64 	%rd<105>;

	mov.u64 	%SPL, __local_depot1;
	cvta.local.u64 	%SP, %SPL;
	ld.param.u64 	%rd38, [_Z5electPx_param_0];
	cvta.to.global.u64 	%rd39, %rd38;
	mov.u32 	%r19, %ctaid.x;
	mov.u32 	%r20, %ntid.x;
	mov.u32 	%r21, %tid.x;
	mad.lo.s32 	%r22, %r19, %r20, %r21;
	and.b32  	%r1, %r21, 31;
	// begin inline asm
	activemask.b32 %r9;
	// end inline asm
	mul.wide.u32 	%rd40, %r22, 8;
	add.s64 	%rd1, %rd39, %rd40;
	ld.global.u64 	%rd41, [%rd1];
	// begin inline asm
	activemask.b32 %r10;
	// end inline asm
	xor.b32  	%r4, %r1, 31;
	// begin inline asm
	mov.b64 {%r11,%r12}, %rd41;
	// end inline asm
	shfl.sync.down.b32	%r14|%p62, %r12, 1, 31, %r10;
	shfl.sync.down.b32	%r13|%p63, %r11, 1, 31, %r10;
	// begin inline asm
	mov.b64 %rd35, {%r13,%r14};
	// end inline asm
	setp.eq.s64 	%p64, %rd41, %rd35;
	setp.ne.s32 	%p65, %r1, 31;
	// begin inline asm
	mov.b64 {%r15,%r16}, %rd41;
	// end inline asm
	shfl.sync.down.b32	%r18|%p66, %r16, 2, 31, %r10;
	shfl.sync.down.b32	%r17|%p67, %r15, 2, 31, %r10;
	// begin inline asm
	mov.b64 %rd37, {%r17,%r18};
	// end inline asm
	mov.pred 	%p249, 0;
	and.pred  	%p68, %p65, %p64;
	@%p68 bra 	$L__BB1_2;
	setp.ne.s64 	%p69, %rd41, %rd37;
	setp.lt.u32 	%p70, %r4, 2;
	or.pred  	%p249, %p70, %p69;
$L__BB1_2:
	// begin inline asm
	mov.b64 {%r23,%r24}, %rd41;
	// end inline asm
	shfl.sync.down.b32	%r26|%p72, %r24, 3, 31, %r10;
	shfl.sync.down.b32	%r25|%p73, %r23, 3, 31, %r10;
	// begin inline asm
	mov.b64 %rd43, {%r25,%r26};
	// end inline asm
	mov.pred 	%p250, 0;
	not.pred 	%p74, %p249;
	@%p74 bra 	$L__BB1_4;
	setp.ne.s64 	%p75, %rd41, %rd43;
	setp.lt.u32 	%p76, %r4, 3;
	or.pred  	%p250, %p76, %p75;
$L__BB1_4:
	// begin inline asm
	mov.b64 {%r27,%r28}, %rd41;
	// end inline asm
	shfl.sync.down.b32	%r30|%p78, %r28, 4, 31, %r10;
	shfl.sync.down.b32	%r29|%p79, %r27, 4, 31, %r10;
	// begin inline asm
	mov.b64 %rd45, {%r29,%r30};
	// end inline asm
	mov.pred 	%p251, 0;
	not.pred 	%p80, %p250;
	@%p80 bra 	$L__BB1_6;
	setp.ne.s64 	%p81, %rd41, %rd45;
	setp.lt.u32 	%p82, %r4, 4;
	or.pred  	%p251, %p82, %p81;
$L__BB1_6:
	// begin inline asm
	mov.b64 {%r31,%r32}, %rd41;
	// end inline asm
	shfl.sync.down.b32	%r34|%p84, %r32, 5, 31, %r10;
	shfl.sync.down.b32	%r33|%p85, %r31, 5, 31, %r10;
	// begin inline asm
	mov.b64 %rd47, {%r33,%r34};
	// end inline asm
	mov.pred 	%p252, 0;
	not.pred 	%p86, %p251;
	@%p86 bra 	$L__BB1_8;
	setp.ne.s64 	%p87, %rd41, %rd47;
	setp.lt.u32 	%p88, %r4, 5;
	or.pred  	%p252, %p88, %p87;
$L__BB1_8:
	// begin inline asm
	mov.b64 {%r35,%r36}, %rd41;
	// end inline asm
	shfl.sync.down.b32	%r38|%p90, %r36, 6, 31, %r10;
	shfl.sync.down.b32	%r37|%p91, %r35, 6, 31, %r10;
	// begin inline asm
	mov.b64 %rd49, {%r37,%r38};
	// end inline asm
	mov.pred 	%p253, 0;
	not.pred 	%p92, %p252;
	@%p92 bra 	$L__BB1_10;
	setp.ne.s64 	%p93, %rd41, %rd49;
	setp.lt.u32 	%p94, %r4, 6;
	or.pred  	%p253, %p94, %p93;
$L__BB1_10:
	// begin inline asm
	mov.b64 {%r39,%r40}, %rd41;
	// end inline asm
	shfl.sync.down.b32	%r42|%p96, %r40, 7, 31, %r10;
	shfl.sync.down.b32	%r41|%p97, %r39, 7, 31, %r10;
	// begin inline asm
	mov.b64 %rd51, {%r41,%r42};
	// end inline asm
	mov.pred 	%p254, 0;
	not.pred 	%p98, %p253;
	@%p98 bra 	$L__BB1_12;
	setp.ne.s64 	%p99, %rd41, %rd51;
	setp.lt.u32 	%p100, %r4, 7;
	or.pred  	%p254, %p100, %p99;
$L__BB1_12:
	// begin inline asm
	mov.b64 {%r43,%r44}, %rd41;
	// end inline asm
	shfl.sync.down.b32	%r46|%p102, %r44, 8, 31, %r10;
	shfl.sync.down.b32	%r45|%p103, %r43, 8, 31, %r10;
	// begin inline asm
	mov.b64 %rd53, {%r45,%r46};
	// end inline asm
	mov.pred 	%p255, 0;
	not.pred 	%p104, %p254;
	@%p104 bra 	$L__BB1_14;
	setp.ne.s64 	%p105, %rd41, %rd53;
	setp.lt.u32 	%p106, %r4, 8;
	or.pred  	%p255, %p106, %p105;
$L__BB1_14:
	// begin inline asm
	mov.b64 {%r47,%r48}, %rd41;
	// end inline asm
	shfl.sync.down.b32	%r50|%p108, %r48, 9, 31, %r10;
	shfl.sync.down.b32	%r49|%p109, %r47, 9, 31, %r10;
	// begin inline asm
	mov.b64 %rd55, {%r49,%r50};
	// end inline asm
	mov.pred 	%p256, 0;
	not.pred 	%p110, %p255;
	@%p110 bra 	$L__BB1_16;
	setp.ne.s64 	%p111, %rd41, %rd55;
	setp.lt.u32 	%p112, %r4, 9;
	or.pred  	%p256, %p112, %p111;
$L__BB1_16:
	// begin inline asm
	mov.b64 {%r51,%r52}, %rd41;
	// end inline asm
	shfl.sync.down.b32	%r54|%p114, %r52, 10, 31, %r10;
	shfl.sync.down.b32	%r53|%p115, %r51, 10, 31, %r10;
	// begin inline asm
	mov.b64 %rd57, {%r53,%r54};
	// end inline asm
	mov.pred 	%p257, 0;
	not.pred 	%p116, %p256;
	@%p116 bra 	$L__BB1_18;
	setp.ne.s64 	%p117, %rd41, %rd57;
	setp.lt.u32 	%p118, %r4, 10;
	or.pred  	%p257, %p118, %p117;
$L__BB1_18:
	// begin inline asm
	mov.b64 {%r55,%r56}, %rd41;
	// end inline asm
	shfl.sync.down.b32	%r58|%p120, %r56, 11, 31, %r10;
	shfl.sync.down.b32	%r57|%p121, %r55, 11, 31, %r10;
	// begin inline asm
	mov.b64 %rd59, {%r57,%r58};
	// end inline asm
	mov.pred 	%p258, 0;
	not.pred 	%p122, %p257;
	@%p122 bra 	$L__BB1_20;
	setp.ne.s64 	%p123, %rd41, %rd59;
	setp.lt.u32 	%p124, %r4, 11;
	or.pred  	%p258, %p124, %p123;
$L__BB1_20:
	// begin inline asm
	mov.b64 {%r59,%r60}, %rd41;
	// end inline asm
	shfl.sync.down.b32	%r62|%p126, %r60, 12, 31, %r10;
	shfl.sync.down.b32	%r61|%p127, %r59, 12, 31, %r10;
	// begin inline asm
	mov.b64 %rd61, {%r61,%r62};
	// end inline asm
	mov.pred 	%p259, 0;
	not.pred 	%p128, %p258;
	@%p128 bra 	$L__BB1_22;
	setp.ne.s64 	%p129, %rd41, %rd61;
	setp.lt.u32 	%p130, %r4, 12;
	or.pred  	%p259, %p130, %p129;
$L__BB1_22:
	// begin inline asm
	mov.b64 {%r63,%r64}, %rd41;
	// end inline asm
	shfl.sync.down.b32	%r66|%p132, %r64, 13, 31, %r10;
	shfl.sync.down.b32	%r65|%p133, %r63, 13, 31, %r10;
	// begin inline asm
	mov.b64 %rd63, {%r65,%r66};
	// end inline asm
	mov.pred 	%p260, 0;
	not.pred 	%p134, %p259;
	@%p134 bra 	$L__BB1_24;
	setp.ne.s64 	%p135, %rd41, %rd63;
	setp.lt.u32 	%p136, %r4, 13;
	or.pred  	%p260, %p136, %p135;
$L__BB1_24:
	// begin inline asm
	mov.b64 {%r67,%r68}, %rd41;
	// end inline asm
	shfl.sync.down.b32	%r70|%p138, %r68, 14, 31, %r10;
	shfl.sync.down.b32	%r69|%p139, %r67, 14, 31, %r10;
	// begin inline asm
	mov.b64 %rd65, {%r69,%r70};
	// end inline asm
	mov.pred 	%p261, 0;
	not.pred 	%p140, %p260;
	@%p140 bra 	$L__BB1_26;
	setp.ne.s64 	%p141, %rd41, %rd65;
	setp.lt.u32 	%p142, %r4, 14;
	or.pred  	%p261, %p142, %p141;
$L__BB1_26:
	// begin inline asm
	mov.b64 {%r71,%r72}, %rd41;
	// end inline asm
	shfl.sync.down.b32	%r74|%p144, %r72, 15, 31, %r10;
	shfl.sync.down.b32	%r73|%p145, %r71, 15, 31, %r10;
	// begin inline asm
	mov.b64 %rd67, {%r73,%r74};
	// end inline asm
	mov.pred 	%p262, 0;
	not.pred 	%p146, %p261;
	@%p146 bra 	$L__BB1_28;
	setp.ne.s64 	%p147, %rd41, %rd67;
	setp.lt.u32 	%p148, %r4, 15;
	or.pred  	%p262, %p148, %p147;
$L__BB1_28:
	// begin inline asm
	mov.b64 {%r75,%r76}, %rd41;
	// end inline asm
	shfl.sync.down.b32	%r78|%p150, %r76, 16, 31, %r10;
	shfl.sync.down.b32	%r77|%p151, %r75, 16, 31, %r10;
	// begin inline asm
	mov.b64 %rd69, {%r77,%r78};
	// end inline asm
	mov.pred 	%p263, 0;
	not.pred 	%p152, %p262;
	@%p152 bra 	$L__BB1_30;
	setp.ne.s64 	%p153, %rd41, %rd69;
	setp.lt.u32 	%p154, %r4, 16;
	or.pred  	%p263, %p154, %p153;
$L__BB1_30:
	// begin inline asm
	mov.b64 {%r79,%r80}, %rd41;
	// end inline asm
	shfl.sync.down.b32	%r82|%p156, %r80, 17, 31, %r10;
	shfl.sync.down.b32	%r81|%p157, %r79, 17, 31, %r10;
	// begin inline asm
	mov.b64 %rd71, {%r81,%r82};
	// end inline asm
	mov.pred 	%p264, 0;
	not.pred 	%p158, %p263;
	@%p158 bra 	$L__BB1_32;
	setp.ne.s64 	%p159, %rd41, %rd71;
	setp.lt.u32 	%p160, %r4, 17;
	or.pred  	%p264, %p160, %p159;
$L__BB1_32:
	// begin inline asm
	mov.b64 {%r83,%r84}, %rd41;
	// end inline asm
	shfl.sync.down.b32	%r86|%p162, %r84, 18, 31, %r10;
	shfl.sync.down.b32	%r85|%p163, %r83, 18, 31, %r10;
	// begin inline asm
	mov.b64 %rd73, {%r85,%r86};
	// end inline asm
	mov.pred 	%p265, 0;
	not.pred 	%p164, %p264;
	@%p164 bra 	$L__BB1_34;
	setp.ne.s64 	%p165, %rd41, %rd73;
	setp.lt.u32 	%p166, %r4, 18;
	or.pred  	%p265, %p166, %p165;
$L__BB1_34:
	// begin inline asm
	mov.b64 {%r87,%r88}, %rd41;
	// end inline asm
	shfl.sync.down.b32	%r90|%p168, %r88, 19, 31, %r10;
	shfl.sync.down.b32	%r89|%p169, %r87, 19, 31, %r10;
	// begin inline asm
	mov.b64 %rd75, {%r89,%r90};
	// end inline asm
	mov.pred 	%p266, 0;
	not.pred 	%p170, %p265;
	@%p170 bra 	$L__BB1_36;
	setp.ne.s64 	%p171, %rd41, %rd75;
	setp.lt.u32 	%p172, %r4, 19;
	or.pred  	%p266, %p172, %p171;
$L__BB1_36:
	// begin inline asm
	mov.b64 {%r91,%r92}, %rd41;
	// end inline asm
	shfl.sync.down.b32	%r94|%p174, %r92, 20, 31, %r10;
	shfl.sync.down.b32	%r93|%p175, %r91, 20, 31, %r10;
	// begin inline asm
	mov.b64 %rd77, {%r93,%r94};
	// end inline asm
	mov.pred 	%p267, 0;
	not.pred 	%p176, %p266;
	@%p176 bra 	$L__BB1_38;
	setp.ne.s64 	%p177, %rd41, %rd77;
	setp.lt.u32 	%p178, %r4, 20;
	or.pred  	%p267, %p178, %p177;
$L__BB1_38:
	// begin inline asm
	mov.b64 {%r95,%r96}, %rd41;
	// end inline asm
	shfl.sync.down.b32	%r98|%p180, %r96, 21, 31, %r10;
	shfl.sync.down.b32	%r97|%p181, %r95, 21, 31, %r10;
	// begin inline asm
	mov.b64 %rd79, {%r97,%r98};
	// end inline asm
	mov.pred 	%p268, 0;
	not.pred 	%p182, %p267;
	@%p182 bra 	$L__BB1_40;
	setp.ne.s64 	%p183, %rd41, %rd79;
	setp.lt.u32 	%p184, %r4, 21;
	or.pred  	%p268, %p184, %p183;
$L__BB1_40:
	// begin inline asm
	mov.b64 {%r99,%r100}, %rd41;
	// end inline asm
	shfl.sync.down.b32	%r102|%p186, %r100, 22, 31, %r10;
	shfl.sync.down.b32	%r101|%p187, %r99, 22, 31, %r10;
	// begin inline asm
	mov.b64 %rd81, {%r101,%r102};
	// end inline asm
	mov.pred 	%p269, 0;
	not.pred 	%p188, %p268;
	@%p188 bra 	$L__BB1_42;
	setp.ne.s64 	%p189, %rd41, %rd81;
	setp.lt.u32 	%p190, %r4, 22;
	or.pred  	%p269, %p190, %p189;
$L__BB1_42:
	// begin inline asm
	mov.b64 {%r103,%r104}, %rd41;
	// end inline asm
	shfl.sync.down.b32	%r106|%p192, %r104, 23, 31, %r10;
	shfl.sync.down.b32	%r105|%p193, %r103, 23, 31, %r10;
	// begin inline asm
	mov.b64 %rd83, {%r105,%r106};
	// end inline asm
	mov.pred 	%p270, 0;
	not.pred 	%p194, %p269;
	@%p194 bra 	$L__BB1_44;
	setp.ne.s64 	%p195, %rd41, %rd83;
	setp.lt.u32 	%p196, %r4, 23;
	or.pred  	%p270, %p196, %p195;
$L__BB1_44:
	// begin inline asm
	mov.b64 {%r107,%r108}, %rd41;
	// end inline asm
	shfl.sync.down.b32	%r110|%p198, %r108, 24, 31, %r10;
	shfl.sync.down.b32	%r109|%p199, %r107, 24, 31, %r10;
	// begin inline asm
	mov.b64 %rd85, {%r109,%r110};
	// end inline asm
	mov.pred 	%p271, 0;
	not.pred 	%p200, %p270;
	@%p200 bra 	$L__BB1_46;
	setp.ne.s64 	%p201, %rd41, %rd85;
	setp.lt.u32 	%p202, %r4, 24;
	or.pred  	%p271, %p202, %p201;
$L__BB1_46:
	// begin inline asm
	mov.b64 {%r111,%r112}, %rd41;
	// end inline asm
	shfl.sync.down.b32	%r114|%p204, %r112, 25, 31, %r10;
	shfl.sync.down.b32	%r113|%p205, %r111, 25, 31, %r10;
	// begin inline asm
	mov.b64 %rd87, {%r113,%r114};
	// end inline asm
	mov.pred 	%p272, 0;
	not.pred 	%p206, %p271;
	@%p206 bra 	$L__BB1_48;
	setp.ne.s64 	%p207, %rd41, %rd87;
	setp.lt.u32 	%p208, %r4, 25;
	or.pred  	%p272, %p208, %p207;
$L__BB1_48:
	// begin inline asm
	mov.b64 {%r115,%r116}, %rd41;
	// end inline asm
	shfl.sync.down.b32	%r118|%p210, %r116, 26, 31, %r10;
	shfl.sync.down.b32	%r117|%p211, %r115, 26, 31, %r10;
	// begin inline asm
	mov.b64 %rd89, {%r117,%r118};
	// end inline asm
	mov.pred 	%p273, 0;
	not.pred 	%p212, %p272;
	@%p212 bra 	$L__BB1_50;
	setp.ne.s64 	%p213, %rd41, %rd89;
	setp.lt.u32 	%p214, %r4, 26;
	or.pred  	%p273, %p214, %p213;
$L__BB1_50:
	// begin inline asm
	mov.b64 {%r119,%r120}, %rd41;
	// end inline asm
	shfl.sync.down.b32	%r122|%p216, %r120, 27, 31, %r10;
	shfl.sync.down.b32	%r121|%p217, %r119, 27, 31, %r10;
	// begin inline asm
	mov.b64 %rd91, {%r121,%r122};
	// end inline asm
	mov.pred 	%p274, 0;
	not.pred 	%p218, %p273;
	@%p218 bra 	$L__BB1_52;
	setp.ne.s64 	%p219, %rd41, %rd91;
	setp.lt.u32 	%p220, %r4, 27;
	or.pred  	%p274, %p220, %p219;
$L__BB1_52:
	// begin inline asm
	mov.b64 {%r123,%r124}, %rd41;
	// end inline asm
	shfl.sync.down.b32	%r126|%p222, %r124, 28, 31, %r10;
	shfl.sync.down.b32	%r125|%p223, %r123, 28, 31, %r10;
	// begin inline asm
	mov.b64 %rd93, {%r125,%r126};
	// end inline asm
	mov.pred 	%p275, 0;
	not.pred 	%p224, %p274;
	@%p224 bra 	$L__BB1_54;
	setp.ne.s64 	%p225, %rd41, %rd93;
	setp.lt.u32 	%p226, %r4, 28;
	or.pred  	%p275, %p226, %p225;
$L__BB1_54:
	// begin inline asm
	mov.b64 {%r127,%r128}, %rd41;
	// end inline asm
	shfl.sync.down.b32	%r130|%p228, %r128, 29, 31, %r10;
	shfl.sync.down.b32	%r129|%p229, %r127, 29, 31, %r10;
	// begin inline asm
	mov.b64 %rd95, {%r129,%r130};
	// end inline asm
	mov.pred 	%p276, 0;
	not.pred 	%p230, %p275;
	@%p230 bra 	$L__BB1_56;
	setp.ne.s64 	%p231, %rd41, %rd95;
	setp.lt.u32 	%p232, %r4, 29;
	or.pred  	%p276, %p232, %p231;
$L__BB1_56:
	// begin inline asm
	mov.b64 {%r131,%r132}, %rd41;
	// end inline asm
	shfl.sync.down.b32	%r134|%p234, %r132, 30, 31, %r10;
	shfl.sync.down.b32	%r133|%p235, %r131, 30, 31, %r10;
	// begin inline asm
	mov.b64 %rd97, {%r133,%r134};
	// end inline asm
	mov.pred 	%p277, 0;
	not.pred 	%p236, %p276;
	@%p236 bra 	$L__BB1_58;
	setp.ne.s64 	%p237, %rd41, %rd97;
	setp.lt.u32 	%p238, %r4, 30;
	or.pred  	%p277, %p238, %p237;
$L__BB1_58:
	// begin inline asm
	mov.b64 {%r135,%r136}, %rd41;
	// end inline asm
	shfl.sync.down.b32	%r138|%p240, %r136, 31, 31, %r10;
	shfl.sync.down.b32	%r137|%p241, %r135, 31, 31, %r10;
	// begin inline asm
	mov.b64 %rd99, {%r137,%r138};
	// end inline asm
	mov.pred 	%p278, 0;
	not.pred 	%p242, %p277;
	@%p242 bra 	$L__BB1_60;
	setp.ne.s64 	%p243, %rd41, %rd99;
	setp.ne.s32 	%p244, %r1, 0;
	or.pred  	%p278, %p244, %p243;
$L__BB1_60:
	vote.sync.ballot.b32 	%r144, %p278, %r9;
	setp.eq.s32 	%p246, %r144, 0;
	@%p246 bra 	$L__BB1_65;
	add.u64 	%rd100, %SP, 0;
	add.u64 	%rd33, %SPL, 0;
	mov.u64 	%rd102, $str;
$L__BB1_62:
	brev.b32 	%r139, %r144;
	bfind.shiftamt.u32 	%r7, %r139;
	setp.ne.s32 	%p247, %r1, %r7;
	@%p247 bra 	$L__BB1_64;
	ld.global.u64 	%rd101, [%rd1];
	st.local.u32 	[%rd33], %r1;
	st.local.u64 	[%rd33+8], %rd101;
	cvta.global.u64 	%rd103, %rd102;
	{ // callseq 0, 0
	.param .b64 param0;
	st.param.b64 	[param0], %rd103;
	.param .b64 param1;
	st.param.b64 	[param1], %rd100;
	.param .b32 retval0;
	call.uni (retval0), 
	vprintf, 
	(
	param0, 
	param1
	);
	ld.param.b32 	%r140, [retval0];
	} // callseq 0
$L__BB1_64:
	mov.b32 	%r142, 1;
	shl.b32 	%r143, %r142, %r7;
	xor.b32  	%r8, %r143, %r144;
	setp.ne.s32 	%p248, %r143, %r144;
	mov.u32 	%r144, %r8;
	@%p248 bra 	$L__BB1_62;
$L__BB1_65:
	ret;

}


// ===== COMPILED SASS (sm_100) =====

	.target	sm_100

	.elftype	@"ET_EXEC"


//--------------------- .note.nv.tkinfo           --------------------------
	.section	.note.nv.tkinfo,"",@"SHT_NOTE"
	.sectionflags	@"SHF_NOTE_NV_TKINFO"
	.tkinfo
        /*0018*/ 	.word	0x00000002
        /*0030*/ 	.string	""
        /*0030*/ 	.string	"ptxas"
        /*0030*/ 	.string	"Cuda compilation tools, release 13.0, V13.0.88"
        /*0030*/ 	.string	"Build cuda_13.0.r13.0/compiler.36424714_0"
        /*0030*/ 	.string	"-arch sm_100 -m 64 "



//--------------------- .note.nv.cuinfo           --------------------------
	.section	.note.nv.cuinfo,"",@"SHT_NOTE"
	.sectionflags	@"SHF_NOTE_NV_CUINFO"
        /*0018*/ 	.short	0x0002
        /*001a*/ 	.short	0x0064
        /*001c*/ 	.short	0x0082
	.zero		2


//--------------------- .nv.info                  --------------------------
	.section	.nv.info,"",@"SHT_CUDA_INFO"
	.align	4


	//----- nvinfo : EIATTR_REGCOUNT
	.align		4
        /*0000*/ 	.byte	0x04, 0x2f
        /*0002*/ 	.short	(.L_2 - .L_1)
	.align		4
.L_1:
        /*0004*/ 	.word	index@(_Z3incP4Node)
        /*0008*/ 	.word	0x00000008


	//----- nvinfo : EIATTR_FRAME_SIZE
	.align		4
.L_2:
        /*000c*/ 	.byte	0x04, 0x11
        /*000e*/ 	.short	(.L_4 - .L_3)
	.align		4
.L_3:
        /*0010*/ 	.word	index@(_Z3incP4Node)
        /*0014*/ 	.word	0x00000000


	//----- nvinfo : EIATTR_REGCOUNT
	.align		4
.L_4:
        /*0018*/ 	.byte	0x04, 0x2f
        /*001a*/ 	.short	(.L_6 - .L_5)
	.align		4
.L_5:
        /*001c*/ 	.word	index@(_Z5electPx)
        /*0020*/ 	.word	0x0000001a


	//----- nvinfo : EIATTR_FRAME_SIZE
	.align		4
.L_6:
        /*0024*/ 	.byte	0x04, 0x11
        /*0026*/ 	.short	(.L_8 - .L_7)
	.align		4
.L_7:
        /*0028*/ 	.word	index@(_Z5electPx)
        /*002c*/ 	.word	0x00000010


	//----- nvinfo : EIATTR_MIN_STACK_SIZE
	.align		4
.L_8:
        /*0030*/ 	.byte	0x04, 0x12
        /*0032*/ 	.short	(.L_10 - .L_9)
	.align		4
.L_9:
        /*0034*/ 	.word	index@(_Z5electPx)
        /*0038*/ 	.word	0x00000010


	//----- nvinfo : EIATTR_MIN_STACK_SIZE
	.align		4
.L_10:
        /*003c*/ 	.byte	0x04, 0x12
        /*003e*/ 	.short	(.L_12 - .L_11)
	.align		4
.L_11:
        /*0040*/ 	.word	index@(_Z3incP4Node)
        /*0044*/ 	.word	0x00000000
.L_12:


//--------------------- .nv.compat                --------------------------
	.section	.nv.compat,"",@"SHT_CUDA_COMPAT_INFO"
	.align	4
        /*0000*/ 	.byte	0x02, 0x09, 0x00, 0x00, 0x02, 0x02, 0x01, 0x00, 0x02, 0x05, 0x05, 0x00, 0x03, 0x07, 0x01, 0x01
        /*0010*/ 	.byte	0x02, 0x03, 0x00, 0x00, 0x02, 0x06, 0x01, 0x00, 0x04, 0x0b, 0x08, 0x00, 0x09, 0x00, 0x00, 0x00
        /*0020*/ 	.byte	0x00, 0x00, 0x00, 0x00


//--------------------- .nv.info._Z5electPx       --------------------------
	.section	.nv.info._Z5electPx,"",@"SHT_CUDA_INFO"
	.sectionflags	@""
	.align	4


	//----- nvinfo : EIATTR_CUDA_API_VERSION
	.align		4
        /*0000*/ 	.byte	0x04, 0x37
        /*0002*/ 	.short	(.L_14 - .L_13)
.L_13:
        /*0004*/ 	.word	0x00000082


	//----- nvinfo : EIATTR_KPARAM_INFO
	.align		4
.L_14:
        /*0008*/ 	.byte	0x04, 0x17
        /*000a*/ 	.short	(.L_16 - .L_15)
.L_15:
        /*000c*/ 	.word	0x00000000
        /*0010*/ 	.short	0x0000
        /*0012*/ 	.short	0x0000
        /*0014*/ 	.byte	0x00, 0xf5, 0x21, 0x00


	//----- nvinfo : EIATTR_SPARSE_MMA_MASK
	.align		4
.L_16:
        /*0018*/ 	.byte	0x03, 0x50
        /*001a*/ 	.short	0x0000


	//----- nvinfo : EIATTR_MAXREG_COUNT
	.align		4
        /*001c*/ 	.byte	0x03, 0x1b
        /*001e*/ 	.short	0x00ff


	//----- nvinfo : EIATTR_EXTERNS
	.align		4
        /*0020*/ 	.byte	0x04, 0x0f
        /*0022*/ 	.short	(.L_18 - .L_17)


	//   ....[0]....
	.align		4
.L_17:
        /*0024*/ 	.word	index@(vprintf)


	//----- nvinfo : EIATTR_MERCURY_ISA_VERSION
	.align		4
.L_18:
        /*0028*/ 	.byte	0x03, 0x5f
        /*002a*/ 	.short	0x0101


	//----- nvinfo : EIATTR_COOP_GROUP_MASK_REGIDS
	.align		4
        /*002c*/ 	.byte	0x04, 0x29
        /*002e*/ 	.short	(.L_20 - .L_19)


	//   ....[0]....
.L_19:
        /*0030*/ 	.word	0x05000003


	//   ....[1]....
        /*0034*/ 	.word	0x05000003


	//   ....[2]....
        /*0038*/ 	.word	0x05000003


	//   ....[3]....
        /*003c*/ 	.word	0x05000003


	//   ....[4]....
        /*0040*/ 	.word	0x05000003


	//   ....[5]....
        /*0044*/ 	.word	0x05000003


	//   ....[6]....
        /*0048*/ 	.word	0x05000003


	//   ....[7]....
        /*004c*/ 	.word	0x05000003


	//   ....[8]....
        /*0050*/ 	.word	0x05000003


	//   ....[9]....
        /*0054*/ 	.word	0x05000003


	//   ....[10]....
        /*0058*/ 	.word	0x05000003


	//   ....[11]....
        /*005c*/ 	.word	0x05000003


	//   ....[12]....
        /*0060*/ 	.word	0x05000003


	//   ....[13]....
        /*0064*/ 	.word	0x05000003


	//   ....[14]....
        /*0068*/ 	.word	0x05000003


	//   ....[15]....
        /*006c*/ 	.word	0x05000003


	//   ....[16]....
        /*0070*/ 	.word	0x05000003


	//   ....[17]....
        /*0074*/ 	.word	0x05000003


	//   ....[18]....
        /*0078*/ 	.word	0x05000003


	//   ....[19]....
        /*007c*/ 	.word	0x05000003


	//   ....[20]....
        /*0080*/ 	.word	0x05000003


	//   ....[21]....
        /*0084*/ 	.word	0x05000003


	//   ....[22]....
        /*0088*/ 	.word	0x05000003


	//   ....[23]....
        /*008c*/ 	.word	0x05000003


	//   ....[24]....
        /*0090*/ 	.word	0x05000003


	//   ....[25]....
        /*0094*/ 	.word	0x05000003


	//   ....[26]....
        /*0098*/ 	.word	0x05000003


	//   ....[27]....
        /*009c*/ 	.word	0x05000003


	//   ....[28]....
        /*00a0*/ 	.word	0x05000003


	//   ....[29]....
        /*00a4*/ 	.word	0x05000003


	//   ....[30]....
        /*00a8*/ 	.word	0x05000003


	//   ....[31]....
        /*00ac*/ 	.word	0x05000003


	//   ....[32]....
        /*00b0*/ 	.word	0x05000003


	//   ....[33]....
        /*00b4*/ 	.word	0x05000003


	//   ....[34]....
        /*00b8*/ 	.word	0x05000003


	//   ....[35]....
        /*00bc*/ 	.word	0x05000003


	//   ....[36]....
        /*00c0*/ 	.word	0x05000003


	//   ....[37]....
        /*00c4*/ 	.word	0x05000003


	//   ....[38]....
        /*00c8*/ 	.word	0x05000003


	//   ....[39]....
        /*00cc*/ 	.word	0x05000003


	//   ....[40]....
        /*00d0*/ 	.word	0x05000003


	//   ....[41]....
        /*00d4*/ 	.word	0x05000003


	//   ....[42]....
        /*00d8*/ 	.word	0x05000003


	//   ....[43]....
        /*00dc*/ 	.word	0x05000003


	//   ....[44]....
        /*00e0*/ 	.word	0x05000003


	//   ....[45]....
        /*00e4*/ 	.word	0x05000003


	//   ....[46]....
        /*00e8*/ 	.word	0x05000003


	//   ....[47]....
        /*00ec*/ 	.word	0x05000003


	//   ....[48]....
        /*00f0*/ 	.word	0x05000003


	//   ....[49]....
        /*00f4*/ 	.word	0x05000003


	//   ....[50]....
        /*00f8*/ 	.word	0x05000003


	//   ....[51]....
        /*00fc*/ 	.word	0x05000003


	//   ....[52]....
        /*0100*/ 	.word	0x05000003


	//   ....[53]....
        /*0104*/ 	.word	0x05000003


	//   ....[54]....
        /*0108*/ 	.word	0x05000003


	//   ....[55]....
        /*010c*/ 	.word	0x05000003


	//   ....[56]....
        /*0110*/ 	.word	0x05000003


	//   ....[57]....
        /*0114*/ 	.word	0x05000003


	//   ....[58]....
        /*0118*/ 	.word	0x05000003


	//   ....[59]....
        /*011c*/ 	.word	0x05000003


	//   ....[60]....
        /*0120*/ 	.word	0x05000003


	//   ....[61]....
        /*0124*/ 	.word	0x05000003


	//   ....[62]....
        /*0128*/ 	.word	0x05000003


	//----- nvinfo : EIATTR_COOP_GROUP_INSTR_OFFSETS
	.align		4
.L_20:
        /*012c*/ 	.byte	0x04, 0x28
        /*012e*/ 	.short	(.L_22 - .L_21)


	//   ....[0]....
.L_21:
        /*0130*/ 	.word	0x00000100


	//   ....[1]....
        /*0134*/ 	.word	0x00000110


	//   ....[2]....
        /*0138*/ 	.word	0x00000120


	//   ....[3]....
        /*013c*/ 	.word	0x00000130


	//   ....[4]....
        /*0140*/ 	.word	0x00000150


	//   ....[5]....
        /*0144*/ 	.word	0x00000170


	//   ....[6]....
        /*0148*/ 	.word	0x000001a0


	//   ....[7]....
        /*014c*/ 	.word	0x000001c0


	//   ....[8]....
        /*0150*/ 	.word	0x00000200


	//   ....[9]....
        /*0154*/ 	.word	0x00000220


	//   ....[10]....
        /*0158*/ 	.word	0x00000260


	//   ....[11]....
        /*015c*/ 	.word	0x00000280


	//   ....[12]....
        /*0160*/ 	.word	0x000002c0


	//   ....[13]....
        /*0164*/ 	.word	0x000002e0


	//   ....[14]....
        /*0168*/ 	.word	0x00000320


	//   ....[15]....
        /*016c*/ 	.word	0x00000340


	//   ....[16]....
        /*0170*/ 	.word	0x00000380


	//   ....[17]....
        /*0174*/ 	.word	0x000003a0


	//   ....[18]....
        /*0178*/ 	.word	0x000003e0


	//   ....[19]....
        /*017c*/ 	.word	0x00000400


	//   ....[20]....
        /*0180*/ 	.word	0x00000440


	//   ....[21]....
        /*0184*/ 	.word	0x00000460


	//   ....[22]....
        /*0188*/ 	.word	0x000004a0


	//   ....[23]....
        /*018c*/ 	.word	0x000004c0


	//   ....[24]....
        /*0190*/ 	.word	0x00000500


	//   ....[25]....
        /*0194*/ 	.word	0x00000520


	//   ....[26]....
        /*0198*/ 	.word	0x00000560


	//   ....[27]....
        /*019c*/ 	.word	0x00000580


	//   ....[28]....
        /*01a0*/ 	.word	0x000005c0


	//   ....[29]....
        /*01a4*/ 	.word	0x000005e0


	//   ....[30]....
        /*01a8*/ 	.word	0x00000620


	//   ....[31]....
        /*01ac*/ 	.word	0x00000640


	//   ....[32]....
        /*01b0*/ 	.word	0x00000680


	//   ....[33]....
        /*01b4*/ 	.word	0x000006a0


	//   ....[34]....
        /*01b8*/ 	.word	0x000006e0


	//   ....[35]....
        /*01bc*/ 	.word	0x00000700


	//   ....[36]....
        /*01c0*/ 	.word	0x00000740


	//   ....[37]....
        /*01c4*/ 	.word	0x00000760


	//   ....[38]....
        /*01c8*/ 	.word	0x000007a0


	//   ....[39]....
        /*01cc*/ 	.word	0x000007c0


	//   ....[40]....
        /*01d0*/ 	.word	0x00000800


	//   ....[41]....
        /*01d4*/ 	.word	0x00000820


	//   ....[42]....
        /*01d8*/ 	.word	0x00000860


	//   ....[43]....
        /*01dc*/ 	.word	0x00000880


	//   ....[44]....
        /*01e0*/ 	.word	0x000008c0


	//   ....[45]....
        /*01e4*/ 	.word	0x000008e0


	//   ....[46]....
        /*01e8*/ 	.word	0x00000920


	//   ....[47]....
        /*01ec*/ 	.word	0x00000940


	//   ....[48]....
        /*01f0*/ 	.word	0x00000980


	//   ....[49]....
        /*01f4*/ 	.word	0x000009a0


	//   ....[50]....
        /*01f8*/ 	.word	0x000009e0


	//   ....[51]....
        /*01fc*/ 	.word	0x00000a00


	//   ....[52]....
        /*0200*/ 	.word	0x00000a40


	//   ....[53]....
        /*0204*/ 	.word	0x00000a60


	//   ....[54]....
        /*0208*/ 	.word	0x00000aa0


	//   ....[55]....
        /*020c*/ 	.word	0x00000ac0


	//   ....[56]....
        /*0210*/ 	.word	0x00000b00


	//   ....[57]....
        /*0214*/ 	.word	0x00000b20


	//   ....[58]....
        /*0218*/ 	.word	0x00000b60


	//   ....[59]....
        /*021c*/ 	.word	0x00000b80


	//   ....[60]....
        /*0220*/ 	.word	0x00000bc0


	//   ....[61]....
        /*0224*/ 	.word	0x00000be0


	//   ....[62]....
        /*0228*/ 	.word	0x00000c80


	//----- nvinfo : EIATTR_VRC_CTA_INIT_COUNT
	.align		4
.L_22:
        /*022c*/ 	.byte	0x02, 0x4a
	.zero		1
	.zero		1


	//----- nvinfo : EIATTR_SYSCALL_OFFSETS
	.align		4
        /*0230*/ 	.byte	0x04, 0x46
        /*0232*/ 	.short	(.L_24 - .L_23)


	//   ....[0]....
.L_23:
        /*0234*/ 	.word	0x00000dd0


	//----- nvinfo : EIATTR_EXIT_INSTR_OFFSETS
	.align		4
.L_24:
        /*0238*/ 	.byte	0x04, 0x1c
        /*023a*/ 	.short	(.L_26 - .L_25)


	//   ....[0]....
.L_25:
        /*023c*/ 	.word	0x00000cb0


	//   ....[1]....
        /*0240*/ 	.word	0x00000e40


	//----- nvinfo : EIATTR_CRS_STACK_SIZE
	.align		4
.L_26:
        /*0244*/ 	.byte	0x04, 0x1e
        /*0246*/ 	.short	(.L_28 - .L_27)
.L_27:
        /*0248*/ 	.word	0x00000000


	//----- nvinfo : EIATTR_CBANK_PARAM_SIZE
	.align		4
.L_28:
        /*024c*/ 	.byte	0x03, 0x19
        /*024e*/ 	.short	0x0008


	//----- nvinfo : EIATTR_PARAM_CBANK
	.align		4
        /*0250*/ 	.byte	0x04, 0x0a
        /*0252*/ 	.short	(.L_30 - .L_29)
	.align		4
.L_29:
        /*0254*/ 	.word	index@(.nv.constant0._Z5electPx)
        /*0258*/ 	.short	0x0380
        /*025a*/ 	.short	0x0008


	//----- nvinfo : EIATTR_SW_WAR
	.align		4
.L_30:
        /*025c*/ 	.byte	0x04, 0x36
        /*025e*/ 	.short	(.L_32 - .L_31)
.L_31:
        /*0260*/ 	.word	0x00000008
.L_32:


//--------------------- .nv.info._Z3incP4Node     --------------------------
	.section	.nv.info._Z3incP4Node,"",@"SHT_CUDA_INFO"
	.sectionflags	@""
	.align	4


	//----- nvinfo : EIATTR_CUDA_API_VERSION
	.align		4
        /*0000*/ 	.byte	0x04, 0x37
        /*0002*/ 	.short	(.L_34 - .L_33)
.L_33:
        /*0004*/ 	.word	0x00000082


	//----- nvinfo : EIATTR_KPARAM_INFO
	.align		4
.L_34:
        /*0008*/ 	.byte	0x04, 0x17
        /*000a*/ 	.short	(.L_36 - .L_35)
.L_35:
        /*000c*/ 	.word	0x00000000
        /*0010*/ 	.short	0x0000
        /*0012*/ 	.short	0x0000
        /*0014*/ 	.byte	0x00, 0xf5, 0x21, 0x00


	//----- nvinfo : EIATTR_SPARSE_MMA_MASK
	.align		4
.L_36:
        /*0018*/ 	.byte	0x03, 0x50
        /*001a*/ 	.short	0x0000


	//----- nvinfo : EIATTR_MAXREG_COUNT
	.align		4
        /*001c*/ 	.byte	0x03, 0x1b
        /*001e*/ 	.short	0x00ff


	//----- nvinfo : EIATTR_MERCURY_ISA_VERSION
	.align		4
        /*0020*/ 	.byte	0x03, 0x5f
        /*0022*/ 	.short	0x0101


	//----- nvinfo : EIATTR_VRC_CTA_INIT_COUNT
	.align		4
        /*0024*/ 	.byte	0x02, 0x4a
	.zero		1
	.zero		1


	//----- nvinfo : EIATTR_EXIT_INSTR_OFFSETS
	.align		4
        /*0028*/ 	.byte	0x04, 0x1c
        /*002a*/ 	.short	(.L_38 - .L_37)


	//   ....[0]....
.L_37:
        /*002c*/ 	.word	0x000001e0


	//   ....[1]....
        /*0030*/ 	.word	0x00000270


	//   ....[2]....
        /*0034*/ 	.word	0x00000320


	//   ....[3]....
        /*0038*/ 	.word	0x000003b0


	//   ....[4]....
        /*003c*/ 	.word	0x00000480


	//   ....[5]....
        /*0040*/ 	.word	0x00000510


	//   ....[6]....
        /*0044*/ 	.word	0x000005c0


	//   ....[7]....
        /*0048*/ 	.word	0x00000650


	//   ....[8]....
        /*004c*/ 	.word	0x00000740


	//   ....[9]....
        /*0050*/ 	.word	0x000007d0


	//   ....[10]....
        /*0054*/ 	.word	0x00000880


	//   ....[11]....
        /*0058*/ 	.word	0x00000910


	//   ....[12]....
        /*005c*/ 	.word	0x000009e0


	//   ....[13]....
        /*0060*/ 	.word	0x00000a70


	//   ....[14]....
        /*0064*/ 	.word	0x00000b20


	//   ....[15]....
        /*0068*/ 	.word	0x00000bb0


	//   ....[16]....
        /*006c*/ 	.word	0x00000cc0


	//   ....[17]....
        /*0070*/ 	.word	0x00000d50


	//   ....[18]....
        /*0074*/ 	.word	0x00000e00


	//   ....[19]....
        /*0078*/ 	.word	0x00000e90


	//   ....[20]....
        /*007c*/ 	.word	0x00000f60


	//   ....[21]....
        /*0080*/ 	.word	0x00000ff0


	//   ....[22]....
        /*0084*/ 	.word	0x000010a0


	//   ....[23]....
        /*0088*/ 	.word	0x00001130


	//   ....[24]....
        /*008c*/ 	.word	0x00001220


	//   ....[25]....
        /*0090*/ 	.word	0x000012b0


	//   ....[26]....
        /*0094*/ 	.word	0x00001360


	//   ....[27]....
        /*0098*/ 	.word	0x000013f0


	//   ....[28]....
        /*009c*/ 	.word	0x000014c0


	//   ....[29]....
        /*00a0*/ 	.word	0x00001550


	//   ....[30]....
        /*00a4*/ 	.word	0x00001600


	//   ....[31]....
        /*00a8*/ 	.word	0x00001690


	//----- nvinfo : EIATTR_CRS_STACK_SIZE
	.align		4
.L_38:
        /*00ac*/ 	.byte	0x04, 0x1e
        /*00ae*/ 	.short	(.L_40 - .L_39)
.L_39:
        /*00b0*/ 	.word	0x00000000


	//----- nvinfo : EIATTR_CBANK_PARAM_SIZE
	.align		4
.L_40:
        /*00b4*/ 	.byte	0x03, 0x19
        /*00b6*/ 	.short	0x0008


	//----- nvinfo : EIATTR_PARAM_CBANK
	.align		4
        /*00b8*/ 	.byte	0x04, 0x0a
        /*00ba*/ 	.short	(.L_42 - .L_41)
	.align		4
.L_41:
        /*00bc*/ 	.word	index@(.nv.constant0._Z3incP4Node)
        /*00c0*/ 	.short	0x0380
        /*00c2*/ 	.short	0x0008


	//----- nvinfo : EIATTR_SW_WAR
	.align		4
.L_42:
        /*00c4*/ 	.byte	0x04, 0x36
        /*00c6*/ 	.short	(.L_44 - .L_43)
.L_43:
        /*00c8*/ 	.word	0x00000008
.L_44:


//--------------------- .nv.callgraph             --------------------------
	.section	.nv.callgraph,"",@"SHT_CUDA_CALLGRAPH"
	.align	4
	.sectionentsize	8
	.align		4
        /*0000*/ 	.word	0x00000000
	.align		4
        /*0004*/ 	.word	0xffffffff
	.align		4
        /*0008*/ 	.word	index@(_Z5electPx)
	.align		4
        /*000c*/ 	.word	index@(vprintf)
	.align		4
        /*0010*/ 	.word	0x00000000
	.align		4
        /*0014*/ 	.word	0xfffffffe
	.align		4
        /*0018*/ 	.word	0x00000000
	.align		4
        /*001c*/ 	.word	0xfffffffd
	.align		4
        /*0020*/ 	.word	0x00000000
	.align		4
        /*0024*/ 	.word	0xfffffffc


//--------------------- .nv.constant4             --------------------------
	.section	.nv.constant4,"a",@progbits
	.align	8
	.align		8
.nv.constant4:
        /*0000*/ 	.dword	vprintf
	.align		8
        /*0008*/ 	.dword	$str


//--------------------- .text._Z5electPx          --------------------------
	.section	.text._Z5electPx,"ax",@progbits
	.align	128
        .global         _Z5electPx
        .type           _Z5electPx,@function
        .size           _Z5electPx,(.L_x_100 - _Z5electPx)
        .other          _Z5electPx,@"STO_CUDA_ENTRY STV_DEFAULT"
_Z5electPx:
.text._Z5electPx:
[----:B------:R-:W0:Y:S01]  /*0000*/  LDC R1, c[0x0][0x37c] ;  /* 0x0000df00ff017b82 */ /* 0x000e220000000800 */
[----:B------:R-:W1:Y:S01]  /*0010*/  S2R R0, SR_TID.X ;  /* 0x0000000000007919 */ /* 0x000e620000002100 */
[----:B------:R-:W2:Y:S06]  /*0020*/  LDCU UR5, c[0x0][0x2fc] ;  /* 0x00005f80ff0577ac */ /* 0x000eac0008000800 */
[----:B------:R-:W1:Y:S01]  /*0030*/  S2UR UR4, SR_CTAID.X ;  /* 0x00000000000479c3 */ /* 0x000e620000002500 */
[----:B0-----:R-:W-:Y:S01]  /*0040*/  VIADD R1, R1, 0xfffffff0 ;  /* 0xfffffff001017836 */ /* 0x001fe20000000000 */
[----:B------:R-:W0:Y:S06]  /*0050*/  LDCU.64 UR36, c[0x0][0x358] ;  /* 0x00006b00ff2477ac */ /* 0x000e2c0008000a00 */
[----:B------:R-:W1:Y:S08]  /*0060*/  LDC R3, c[0x0][0x360] ;  /* 0x0000d800ff037b82 */ /* 0x000e700000000800 */
[----:B------:R-:W3:Y:S01]  /*0070*/  LDC.64 R16, c[0x0][0x380] ;  /* 0x0000e000ff107b82 */ /* 0x000ee20000000a00 */
[----:B-1----:R-:W-:-:S04]  /*0080*/  IMAD R3, R3, UR4, R0 ;  /* 0x0000000403037c24 */ /* 0x002fc8000f8e0200 */
[----:B---3--:R-:W-:-:S05]  /*0090*/  IMAD.WIDE.U32 R16, R3, 0x8, R16 ;  /* 0x0000000803107825 */ /* 0x008fca00078e0010 */
[----:B0-----:R-:W3:Y:S01]  /*00a0*/  LDG.E.64 R4, desc[UR36][R16.64] ;  /* 0x0000002410047981 */ /* 0x001ee2000c1e1b00 */
[----:B------:R-:W-:Y:S01]  /*00b0*/  VOTE.ANY R3, PT, PT ;  /* 0x0000000000037806 */ /* 0x000fe200038e0100 */
[----:B------:R-:W0:Y:S01]  /*00c0*/  LDCU UR4, c[0x0][0x2f8] ;  /* 0x00005f00ff0477ac */ /* 0x000e220008000800 */
[C---:B------:R-:W-:Y:S02]  /*00d0*/  LOP3.LUT R2, R0.reuse, 0x1f, RZ, 0xc0, !PT ;  /* 0x0000001f00027812 */ /* 0x040fe400078ec0ff */
[----:B------:R-:W-:Y:S02]  /*00e0*/  LOP3.LUT R0, R0, 0x1f, RZ, 0xc, !PT ;  /* 0x0000001f00007812 */ /* 0x000fe400078e0cff */
[----:B------:R-:W-:Y:S01]  /*00f0*/  PLOP3.LUT P2, PT, PT, PT, PT, 0x8, 0x80 ;  /* 0x000000000080781c */ /* 0x000fe20003f4e170 */
[----:B---3--:R-:W1:Y:S04]  /*0100*/  SHFL.DOWN PT, R9, R4, 0x1, 0x1f ;  /* 0x08201f0004097f89 */ /* 0x008e6800000e0000 */
[----:B------:R-:W3:Y:S04]  /*0110*/  SHFL.DOWN PT, R7, R5, 0x1, 0x1f ;  /* 0x08201f0005077f89 */ /* 0x000ee800000e0000 */
[----:B------:R-:W4:Y:S04]  /*0120*/  SHFL.DOWN PT, R11, R4, 0x2, 0x1f ;  /* 0x08401f00040b7f89 */ /* 0x000f2800000e0000 */
[----:B------:R-:W-:Y:S01]  /*0130*/  SHFL.DOWN PT, R13, R4, 0x3, 0x1f ;  /* 0x08601f00040d7f89 */ /* 0x000fe200000e0000 */
[----:B-1----:R-:W-:-:S03]  /*0140*/  ISETP.NE.U32.AND P0, PT, R4, R9, PT ;  /* 0x000000090400720c */ /* 0x002fc60003f05070 */
[----:B------:R-:W1:Y:S01]  /*0150*/  SHFL.DOWN PT, R9, R5, 0x2, 0x1f ;  /* 0x08401f0005097f89 */ /* 0x000e6200000e0000 */
[----:B---3--:R-:W-:-:S03]  /*0160*/  ISETP.NE.AND.EX P0, PT, R5, R7, PT, P0 ;  /* 0x000000070500720c */ /* 0x008fc60003f05300 */
[----:B------:R-:W3:Y:S01]  /*0170*/  SHFL.DOWN PT, R7, R5, 0x3, 0x1f ;  /* 0x08601f0005077f89 */ /* 0x000ee200000e0000 */
[----:B------:R-:W-:-:S13]  /*0180*/  ISETP.NE.AND P0, PT, R2, 0x1f, !P0 ;  /* 0x0000001f0200780c */ /* 0x000fda0004705270 */
[----:B----4-:R-:W-:Y:S02]  /*0190*/  @!P0 ISETP.NE.U32.AND P1, PT, R4, R11, PT ;  /* 0x0000000b0400820c */ /* 0x010fe40003f25070 */
[----:B------:R-:W4:Y:S02]  /*01a0*/  SHFL.DOWN PT, R11, R4, 0x4, 0x1f ;  /* 0x08801f00040b7f89 */ /* 0x000f2400000e0000 */
[----:B-1----:R-:W-:Y:S02]  /*01b0*/  @!P0 ISETP.NE.AND.EX P1, PT, R5, R9, PT, P1 ;  /* 0x000000090500820c */ /* 0x002fe40003f25310 */
[----:B------:R-:W1:Y:S02]  /*01c0*/  SHFL.DOWN PT, R9, R5, 0x4, 0x1f ;  /* 0x08801f0005097f89 */ /* 0x000e6400000e0000 */
[----:B------:R-:W-:Y:S02]  /*01d0*/  @!P0 ISETP.LT.U32.OR P2, PT, R0, 0x2, P1 ;  /* 0x000000020000880c */ /* 0x000fe40000f41470 */
[----:B------:R-:W-:-:S11]  /*01e0*/  PLOP3.LUT P1, PT, PT, PT, PT, 0x8, 0x80 ;  /* 0x000000000080781c */ /* 0x000fd60003f2e170 */
[----:B------:R-:W-:Y:S02]  /*01f0*/  @P2 ISETP.NE.U32.AND P0, PT, R4, R13, PT ;  /* 0x0000000d0400220c */ /* 0x000fe40003f05070 */
[----:B------:R-:W5:Y:S02]  /*0200*/  SHFL.DOWN PT, R13, R4, 0x5, 0x1f ;  /* 0x08a01f00040d7f89 */ /* 0x000f6400000e0000 */
[----:B---3--:R-:W-:Y:S02]  /*0210*/  @P2 ISETP.NE.AND.EX P0, PT, R5, R7, PT, P0 ;  /* 0x000000070500220c */ /* 0x008fe40003f05300 */
[----:B------:R-:W3:Y:S02]  /*0220*/  SHFL.DOWN PT, R7, R5, 0x5, 0x1f ;  /* 0x08a01f0005077f89 */ /* 0x000ee400000e0000 */
[----:B------:R-:W-:Y:S02]  /*0230*/  @P2 ISETP.LT.U32.OR P1, PT, R0, 0x3, P0 ;  /* 0x000000030000280c */ /* 0x000fe40000721470 */
[----:B------:R-:W-:-:S11]  /*0240*/  PLOP3.LUT P2, PT, PT, PT, PT, 0x8, 0x80 ;  /* 0x000000000080781c */ /* 0x000fd60003f4e170 */
[----:B----4-:R-:W-:Y:S02]  /*0250*/  @P1 ISETP.NE.U32.AND P0, PT, R4, R11, PT ;  /* 0x0000000b0400120c */ /* 0x010fe40003f05070 */
[----:B------:R-:W4:Y:S02]  /*0260*/  SHFL.DOWN PT, R11, R4, 0x6, 0x1f ;  /* 0x08c01f00040b7f89 */ /* 0x000f2400000e0000 */
[----:B-1----:R-:W-:Y:S02]  /*0270*/  @P1 ISETP.NE.AND.EX P0, PT, R5, R9, PT, P0 ;  /* 0x000000090500120c */ /* 0x002fe40003f05300 */
[----:B------:R-:W1:Y:S02]  /*0280*/  SHFL.DOWN PT, R9, R5, 0x6, 0x1f ;  /* 0x08c01f0005097f89 */ /* 0x000e6400000e0000 */
[----:B------:R-:W-:Y:S02]  /*0290*/  @P1 ISETP.LT.U32.OR P2, PT, R0, 0x4, P0 ;  /* 0x000000040000180c */ /* 0x000fe40000741470 */
[----:B------:R-:W-:-:S11]  /*02a0*/  PLOP3.LUT P1, PT, PT, PT, PT, 0x8, 0x80 ;  /* 0x000000000080781c */ /* 0x000fd60003f2e170 */
[----:B-----5:R-:W-:Y:S02]  /*02b0*/  @P2 ISETP.NE.U32.AND P0, PT, R4, R13, PT ;  /* 0x0000000d0400220c */ /* 0x020fe40003f05070 */
        /* <DEDUP_REMOVED lines=149> */
[----:B----4-:R-:W-:-:S04]  /*0c10*/  @P1 ISETP.NE.U32.AND P0, PT, R4, R11, PT ;  /* 0x0000000b0400120c */ /* 0x010fc80003f05070 */
[----:B-1----:R-:W-:-:S04]  /*0c20*/  @P1 ISETP.NE.AND.EX P0, PT, R5, R9, PT, P0 ;  /* 0x000000090500120c */ /* 0x002fc80003f05300 */
[----:B------:R-:W-:Y:S02]  /*0c30*/  @P1 ISETP.LT.U32.OR P2, PT, R0, 0x1e, P0 ;  /* 0x0000001e0000180c */ /* 0x000fe40000741470 */
[----:B------:R-:W-:-:S11]  /*0c40*/  PLOP3.LUT P1, PT, PT, PT, PT, 0x8, 0x80 ;  /* 0x000000000080781c */ /* 0x000fd60003f2e170 */
[----:B-----5:R-:W-:-:S04]  /*0c50*/  @P2 ISETP.NE.U32.AND P0, PT, R4, R13, PT ;  /* 0x0000000d0400220c */ /* 0x020fc80003f05070 */
[----:B---3--:R-:W-:-:S04]  /*0c60*/  @P2 ISETP.NE.AND.EX P0, PT, R5, R7, PT, P0 ;  /* 0x000000070500220c */ /* 0x008fc80003f05300 */
[----:B------:R-:W-:-:S13]  /*0c70*/  @P2 ISETP.NE.OR P1, PT, R2, RZ, P0 ;  /* 0x000000ff0200220c */ /* 0x000fda0000725670 */
[----:B------:R-:W-:Y:S02]  /*0c80*/  VOTE.ANY R22, PT, P1 ;  /* 0x0000000000167806 */ /* 0x000fe400008e0100 */
[----:B0-----:R-:W-:Y:S02]  /*0c90*/  IADD3 R18, P1, PT, R1, UR4, RZ ;  /* 0x0000000401127c10 */ /* 0x001fe4000ff3e0ff */
[----:B------:R-:W-:-:S13]  /*0ca0*/  ISETP.NE.AND P0, PT, R22, RZ, PT ;  /* 0x000000ff1600720c */ /* 0x000fda0003f05270 */
[----:B--2---:R-:W-:Y:S05]  /*0cb0*/  @!P0 EXIT ;  /* 0x000000000000894d */ /* 0x004fea0003800000 */
[----:B------:R-:W-:-:S07]  /*0cc0*/  IMAD.X R19, RZ, RZ, UR5, P1 ;  /* 0x00000005ff137e24 */ /* 0x000fce00088e06ff */
.L_x_2:
[----:B------:R-:W0:Y:S01]  /*0cd0*/  BREV R23, R22 ;  /* 0x0000001600177301 */ /* 0x000e220000000000 */
[----:B------:R-:W-:Y:S07]  /*0ce0*/  BSSY.RECONVERGENT B6, `(.L_x_0) ;  /* 0x0000010000067945 */ /* 0x000fee0003800200 */
[----:B0-----:R-:W0:Y:S02]  /*0cf0*/  FLO.U32.SH R23, R23 ;  /* 0x0000001700177300 */ /* 0x001e2400000e0400 */
[----:B0-----:R-:W-:-:S13]  /*0d00*/  ISETP.NE.AND P0, PT, R2, R23, PT ;  /* 0x000000170200720c */ /* 0x001fda0003f05270 */
[----:B------:R-:W-:Y:S05]  /*0d10*/  @P0 BRA `(.L_x_1) ;  /* 0x0000000000300947 */ /* 0x000fea0003800000 */
[----:B------:R-:W2:Y:S01]  /*0d20*/  LDG.E.64 R10, desc[UR36][R16.64] ;  /* 0x00000024100a7981 */ /* 0x000ea2000c1e1b00 */
[----:B------:R-:W-:Y:S01]  /*0d30*/  MOV R0, 0x0 ;  /* 0x0000000000007802 */ /* 0x000fe20000000f00 */
[----:B------:R-:W0:Y:S01]  /*0d40*/  LDCU.64 UR4, c[0x4][0x8] ;  /* 0x01000100ff0477ac */ /* 0x000e220008000a00 */
[----:B------:R-:W-:Y:S01]  /*0d50*/  IMAD.MOV.U32 R6, RZ, RZ, R18 ;  /* 0x000000ffff067224 */ /* 0x000fe200078e0012 */
[----:B------:R1:W-:Y:S01]  /*0d60*/  STL [R1], R2 ;  /* 0x0000000201007387 */ /* 0x0003e20000100800 */
[----:B------:R1:W3:Y:S01]  /*0d70*/  LDC.64 R8, c[0x4][R0] ;  /* 0x0100000000087b82 */ /* 0x0002e20000000a00 */
[----:B------:R-:W-:Y:S02]  /*0d80*/  IMAD.MOV.U32 R7, RZ, RZ, R19 ;  /* 0x000000ffff077224 */ /* 0x000fe400078e0013 */
[----:B0-----:R-:W-:Y:S02]  /*0d90*/  IMAD.U32 R4, RZ, RZ, UR4 ;  /* 0x00000004ff047e24 */ /* 0x001fe4000f8e00ff */
[----:B------:R-:W-:Y:S01]  /*0da0*/  IMAD.U32 R5, RZ, RZ, UR5 ;  /* 0x00000005ff057e24 */ /* 0x000fe2000f8e00ff */
[----:B--23--:R1:W-:Y:S06]  /*0db0*/  STL.64 [R1+0x8], R10 ;  /* 0x0000080a01007387 */ /* 0x00c3ec0000100a00 */
[----:B------:R-:W-:-:S07]  /*0dc0*/  LEPC R20, `(.L_x_1) ;  /* 0x000000001014794e */ /* 0x000fce0000000000 */
[----:B-1----:R-:W-:Y:S05]  /*0dd0*/  CALL.ABS.NOINC R8 ;  /* 0x0000000008007343 */ /* 0x002fea0003c00000 */
.L_x_1:
[----:B------:R-:W-:Y:S05]  /*0de0*/  BSYNC.RECONVERGENT B6 ;  /* 0x0000000000067941 */ /* 0x000fea0003800200 */
.L_x_0:
[----:B------:R-:W-:-:S05]  /*0df0*/  IMAD.MOV.U32 R0, RZ, RZ, 0x1 ;  /* 0x00000001ff007424 */ /* 0x000fca00078e00ff */
[----:B------:R-:W-:-:S04]  /*0e00*/  SHF.L.U32 R23, R0, R23, RZ ;  /* 0x0000001700177219 */ /* 0x000fc800000006ff */
[CC--:B------:R-:W-:Y:S02]  /*0e10*/  ISETP.NE.AND P0, PT, R23.reuse, R22.reuse, PT ;  /* 0x000000161700720c */ /* 0x0c0fe40003f05270 */
[----:B------:R-:W-:-:S11]  /*0e20*/  LOP3.LUT R22, R23, R22, RZ, 0x3c, !PT ;  /* 0x0000001617167212 */ /* 0x000fd600078e3cff */
[----:B------:R-:W-:Y:S05]  /*0e30*/  @P0 BRA `(.L_x_2) ;  /* 0xfffffffc00a40947 */ /* 0x000fea000383ffff */
[----:B------:R-:W-:Y:S05]  /*0e40*/  EXIT ;  /* 0x000000000000794d */ /* 0x000fea0003800000 */
.L_x_3:
[----:B------:R-:W-:-:S00]  /*0e50*/  BRA `(.L_x_3) ;  /* 0xfffffffc00fc7947 */ /* 0x000fc0000383ffff */
[----:B------:R-:W-:-:S00]  /*0e60*/  NOP ;  /* 0x0000000000007918 */ /* 0x000fc00000000000 */
        /* <DEDUP_REMOVED lines=9> */
.L_x_100:


//--------------------- .text._Z3incP4Node        --------------------------
	.section	.text._Z3incP4Node,"ax",@progbits
	.align	128
        .global         _Z3incP4Node
        .type           _Z3incP4Node,@function
        .size           _Z3incP4Node,(.L_x_101 - _Z3incP4Node)
        .other          _Z3incP4Node,@"STO_CUDA_ENTRY STV_DEFAULT"
_Z3incP4Node:
.text._Z3incP4Node:
[----:B------:R-:W-:Y:S01]  /*0000*/  LDC R1, c[0x0][0x37c] ;  /* 0x0000df00ff017b82 */ /* 0x000fe20000000800 */
[----:B------:R-:W0:Y:S07]  /*0010*/  S2R R3, SR_TID.X ;  /* 0x0000000000037919 */ /* 0x000e2e0000002100 */
[----:B------:R-:W0:Y:S01]  /*0020*/  S2UR UR4, SR_CTAID.X ;  /* 0x00000000000479c3 */ /* 0x000e220000002500 */
[----:B------:R-:W1:Y:S07]  /*0030*/  LDCU.64 UR6, c[0x0][0x380] ;  /* 0x00007000ff0677ac */ /* 0x000e6e0008000a00 */
[----:B------:R-:W0:Y:S02]  /*0040*/  LDC R0, c[0x0][0x360] ;  /* 0x0000d800ff007b82 */ /* 0x000e240000000800 */
[----:B0-----:R-:W-:Y:S01]  /*0050*/  IMAD R0, R0, UR4, R3 ;  /* 0x0000000400007c24 */ /* 0x001fe2000f8e0203 */
[----:B------:R-:W0:Y:S03]  /*0060*/  LDCU.64 UR4, c[0x0][0x358] ;  /* 0x00006b00ff0477ac */ /* 0x000e260008000a00 */
[----:B------:R-:W-:-:S05]  /*0070*/  IMAD.SHL.U32 R0, R0, 0x8, RZ ;  /* 0x0000000800007824 */ /* 0x000fca00078e00ff */
[----:B------:R-:W-:Y:S02]  /*0080*/  LOP3.LUT R2, R0, 0x8, RZ, 0xc0, !PT ;  /* 0x0000000800027812 */ /* 0x000fe400078ec0ff */
[----:B------:R-:W-:Y:S02]  /*0090*/  LOP3.LUT R0, R3, 0x1f, RZ, 0xc0, !PT ;  /* 0x0000001f03007812 */ /* 0x000fe400078ec0ff */
[----:B-1----:R-:W-:Y:S02]  /*00a0*/  IADD3 R2, P1, PT, R2, UR6, RZ ;  /* 0x0000000602027c10 */ /* 0x002fe4000ff3e0ff */
[----:B------:R-:W-:-:S03]  /*00b0*/  ISETP.GT.AND P0, PT, R0, 0xf, PT ;  /* 0x0000000f0000780c */ /* 0x000fc60003f04270 */
[----:B------:R-:W-:-:S10]  /*00c0*/  IMAD.X R3, RZ, RZ, UR7, P1 ;  /* 0x00000007ff037e24 */ /* 0x000fd400088e06ff */
[----:B0-----:R-:W-:Y:S05]  /*00d0*/  @P0 BRA `(.L_x_4) ;  /* 0x0000000800b80947 */ /* 0x001fea0003800000 */
[----:B------:R-:W-:-:S13]  /*00e0*/  ISETP.GT.AND P0, PT, R0, 0x7, PT ;  /* 0x000000070000780c */ /* 0x000fda0003f04270 */
[----:B------:R-:W-:Y:S05]  /*00f0*/  @P0 BRA `(.L_x_5) ;  /* 0x0000000400580947 */ /* 0x000fea0003800000 */
[----:B------:R-:W-:-:S13]  /*0100*/  ISETP.GT.AND P0, PT, R0, 0x3, PT ;  /* 0x000000030000780c */ /* 0x000fda0003f04270 */
[----:B------:R-:W-:Y:S05]  /*0110*/  @P0 BRA `(.L_x_6) ;  /* 0x0000000000a80947 */ /* 0x000fea0003800000 */
[----:B------:R-:W-:-:S13]  /*0120*/  ISETP.GT.AND P0, PT, R0, 0x1, PT ;  /* 0x000000010000780c */ /* 0x000fda0003f04270 */
[----:B------:R-:W-:Y:S05]  /*0130*/  @P0 BRA `(.L_x_7) ;  /* 0x0000000000500947 */ /* 0x000fea0003800000 */
[----:B------:R-:W-:-:S13]  /*0140*/  ISETP.NE.AND P0, PT, R0, RZ, PT ;  /* 0x000000ff0000720c */ /* 0x000fda0003f05270 */
[----:B------:R-:W-:Y:S05]  /*0150*/  @!P0 BRA `(.L_x_8) ;  /* 0x0000000000248947 */ /* 0x000fea0003800000 */
[----:B------:R-:W-:Y:S01]  /*0160*/  BSSY B0, `(.L_x_9) ;  /* 0x0000006000007945 */ /* 0x000fe20003800000 */
[----:B------:R-:W-:-:S07]  /*0170*/  IMAD.MOV.U32 R5, RZ, RZ, 0x1 ;  /* 0x00000001ff057424 */ /* 0x000fce00078e00ff */
.L_x_10:
[----:B------:R-:W-:Y:S05]  /*0180*/  YIELD ;  /* 0x0000000000007946 */ /* 0x000fea0003800000 */
[----:B------:R-:W2:Y:S02]  /*0190*/  ATOMG.E.EXCH.STRONG.GPU PT, R0, desc[UR4][R2.64], R5 ;  /* 0x80000005020079a8 */ /* 0x000ea4000c1ef104 */
[----:B--2---:R-:W-:-:S13]  /*01a0*/  ISETP.NE.AND P0, PT, R0, 0x1, PT ;  /* 0x000000010000780c */ /* 0x004fda0003f05270 */
[----:B------:R-:W-:Y:S05]  /*01b0*/  @!P0 BRA `(.L_x_10) ;  /* 0xfffffffc00f08947 */ /* 0x000fea000383ffff */
[----:B------:R-:W-:Y:S05]  /*01c0*/  BSYNC B0 ;  /* 0x0000000000007941 */ /* 0x000fea0003800000 */
.L_x_9:
[----:B------:R-:W-:Y:S01]  /*01d0*/  ATOMG.E.EXCH.STRONG.GPU PT, RZ, desc[UR4][R2.64], RZ ;  /* 0x800000ff02ff79a8 */ /* 0x000fe2000c1ef104 */
[----:B------:R-:W-:Y:S05]  /*01e0*/  EXIT ;  /* 0x000000000000794d */ /* 0x000fea0003800000 */
.L_x_8:
[----:B------:R-:W-:Y:S01]  /*01f0*/  BSSY B0, `(.L_x_11) ;  /* 0x0000006000007945 */ /* 0x000fe20003800000 */
[----:B------:R-:W-:-:S07]  /*0200*/  IMAD.MOV.U32 R5, RZ, RZ, 0x1 ;  /* 0x00000001ff057424 */ /* 0x000fce00078e00ff */
.L_x_12:
[----:B------:R-:W-:Y:S05]  /*0210*/  YIELD ;  /* 0x0000000000007946 */ /* 0x000fea0003800000 */
[----:B------:R-:W2:Y:S02]  /*0220*/  ATOMG.E.EXCH.STRONG.GPU PT, R0, desc[UR4][R2.64], R5 ;  /* 0x80000005020079a8 */ /* 0x000ea4000c1ef104 */
[----:B--2---:R-:W-:-:S13]  /*0230*/  ISETP.NE.AND P0, PT, R0, 0x1, PT ;  /* 0x000000010000780c */ /* 0x004fda0003f05270 */
[----:B------:R-:W-:Y:S05]  /*0240*/  @!P0 BRA `(.L_x_12) ;  /* 0xfffffffc00f08947 */ /* 0x000fea000383ffff */
[----:B------:R-:W-:Y:S05]  /*0250*/  BSYNC B0 ;  /* 0x0000000000007941 */ /* 0x000fea0003800000 */
.L_x_11:
[----:B------:R-:W-:Y:S01]  /*0260*/  ATOMG.E.EXCH.STRONG.GPU PT, RZ, desc[UR4][R2.64], RZ ;  /* 0x800000ff02ff79a8 */ /* 0x000fe2000c1ef104 */
[----:B------:R-:W-:Y:S05]  /*0270*/  EXIT ;  /* 0x000000000000794d */ /* 0x000fea0003800000 */
.L_x_7:
[----:B------:R-:W-:-:S13]  /*0280*/  ISETP.NE.AND P0, PT, R0, 0x2, PT ;  /* 0x000000020000780c */ /* 0x000fda0003f05270 */
[----:B------:R-:W-:Y:S05]  /*0290*/  @!P0 BRA `(.L_x_13) ;  /* 0x0000000000248947 */ /* 0x000fea0003800000 */
[----:B------:R-:W-:Y:S01]  /*02a0*/  BSSY B0, `(.L_x_14) ;  /* 0x0000006000007945 */ /* 0x000fe20003800000 */
[----:B------:R-:W-:-:S07]  /*02b0*/  IMAD.MOV.U32 R5, RZ, RZ, 0x1 ;  /* 0x00000001ff057424 */ /* 0x000fce00078e00ff */
.L_x_15:
[----:B------:R-:W-:Y:S05]  /*02c0*/  YIELD ;  /* 0x0000000000007946 */ /* 0x000fea0003800000 */
[----:B------:R-:W2:Y:S02]  /*02d0*/  ATOMG.E.EXCH.STRONG.GPU PT, R0, desc[UR4][R2.64], R5 ;  /* 0x80000005020079a8 */ /* 0x000ea4000c1ef104 */
[----:B--2---:R-:W-:-:S13]  /*02e0*/  ISETP.NE.AND P0, PT, R0, 0x1, PT ;  /* 0x000000010000780c */ /* 0x004fda0003f05270 */
[----:B------:R-:W-:Y:S05]  /*02f0*/  @!P0 BRA `(.L_x_15) ;  /* 0xfffffffc00f08947 */ /* 0x000fea000383ffff */
[----:B------:R-:W-:Y:S05]  /*0300*/  BSYNC B0 ;  /* 0x0000000000007941 */ /* 0x000fea0003800000 */
.L_x_14:
[----:B------:R-:W-:Y:S01]  /*0310*/  ATOMG.E.EXCH.STRONG.GPU PT, RZ, desc[UR4][R2.64], RZ ;  /* 0x800000ff02ff79a8 */ /* 0x000fe2000c1ef104 */
[----:B------:R-:W-:Y:S05]  /*0320*/  EXIT ;  /* 0x000000000000794d */ /* 0x000fea0003800000 */
.L_x_13:
[----:B------:R-:W-:Y:S01]  /*0330*/  BSSY B0, `(.L_x_16) ;  /* 0x0000006000007945 */ /* 0x000fe20003800000 */
[----:B------:R-:W-:-:S07]  /*0340*/  IMAD.MOV.U32 R5, RZ, RZ, 0x1 ;  /* 0x00000001ff057424 */ /* 0x000fce00078e00ff */
.L_x_17:
[----:B------:R-:W-:Y:S05]  /*0350*/  YIELD ;  /* 0x0000000000007946 */ /* 0x000fea0003800000 */
[----:B------:R-:W2:Y:S02]  /*0360*/  ATOMG.E.EXCH.STRONG.GPU PT, R0, desc[UR4][R2.64], R5 ;  /* 0x80000005020079a8 */ /* 0x000ea4000c1ef104 */
[----:B--2---:R-:W-:-:S13]  /*0370*/  ISETP.NE.AND P0, PT, R0, 0x1, PT ;  /* 0x000000010000780c */ /* 0x004fda0003f05270 */
[----:B------:R-:W-:Y:S05]  /*0380*/  @!P0 BRA `(.L_x_17) ;  /* 0xfffffffc00f08947 */ /* 0x000fea000383ffff */
[----:B------:R-:W-:Y:S05]  /*0390*/  BSYNC B0 ;  /* 0x0000000000007941 */ /* 0x000fea0003800000 */
.L_x_16:
[----:B------:R-:W-:Y:S01]  /*03a0*/  ATOMG.E.EXCH.STRONG.GPU PT, RZ, desc[UR4][R2.64], RZ ;  /* 0x800000ff02ff79a8 */ /* 0x000fe2000c1ef104 */
[----:B------:R-:W-:Y:S05]  /*03b0*/  EXIT ;  /* 0x000000000000794d */ /* 0x000fea0003800000 */
.L_x_6:
[----:B------:R-:W-:-:S13]  /*03c0*/  ISETP.GT.AND P0, PT, R0, 0x5, PT ;  /* 0x000000050000780c */ /* 0x000fda0003f04270 */
[----:B------:R-:W-:Y:S05]  /*03d0*/  @P0 BRA `(.L_x_18) ;  /* 0x0000000000500947 */ /* 0x000fea0003800000 */
[----:B------:R-:W-:-:S13]  /*03e0*/  ISETP.NE.AND P0, PT, R0, 0x4, PT ;  /* 0x000000040000780c */ /* 0x000fda0003f05270 */
[----:B------:R-:W-:Y:S05]  /*03f0*/  @!P0 BRA `(.L_x_19) ;  /* 0x0000000000248947 */ /* 0x000fea0003800000 */
[----:B------:R-:W-:Y:S01]  /*0400*/  BSSY B0, `(.L_x_20) ;  /* 0x0000006000007945 */ /* 0x000fe20003800000 */
[----:B------:R-:W-:-:S07]  /*0410*/  IMAD.MOV.U32 R5, RZ, RZ, 0x1 ;  /* 0x00000001ff057424 */ /* 0x000fce00078e00ff */
.L_x_21:
[----:B------:R-:W-:Y:S05]  /*0420*/  YIELD ;  /* 0x0000000000007946 */ /* 0x000fea0003800000 */
[----:B------:R-:W2:Y:S02]  /*0430*/  ATOMG.E.EXCH.STRONG.GPU PT, R0, desc[UR4][R2.64], R5 ;  /* 0x80000005020079a8 */ /* 0x000ea4000c1ef104 */
[----:B--2---:R-:W-:-:S13]  /*0440*/  ISETP.NE.AND P0, PT, R0, 0x1, PT ;  /* 0x000000010000780c */ /* 0x004fda0003f05270 */
[----:B------:R-:W-:Y:S05]  /*0450*/  @!P0 BRA `(.L_x_21) ;  /* 0xfffffffc00f08947 */ /* 0x000fea000383ffff */
[----:B------:R-:W-:Y:S05]  /*0460*/  BSYNC B0 ;  /* 0x0000000000007941 */ /* 0x000fea0003800000 */
.L_x_20:
[----:B------:R-:W-:Y:S01]  /*0470*/  ATOMG.E.EXCH.STRONG.GPU PT, RZ, desc[UR4][R2.64], RZ ;  /* 0x800000ff02ff79a8 */ /* 0x000fe2000c1ef104 */
[----:B------:R-:W-:Y:S05]  /*0480*/  EXIT ;  /* 0x000000000000794d */ /* 0x000fea0003800000 */
.L_x_19:
[----:B------:R-:W-:Y:S01]  /*0490*/  BSSY B0, `(.L_x_22) ;  /* 0x0000006000007945 */ /* 0x000fe20003800000 */
[----:B------:R-:W-:-:S07]  /*04a0*/  IMAD.MOV.U32 R5, RZ, RZ, 0x1 ;  /* 0x00000001ff057424 */ /* 0x000fce00078e00ff */
.L_x_23:
[----:B------:R-:W-:Y:S05]  /*04b0*/  YIELD ;  /* 0x0000000000007946 */ /* 0x000fea0003800000 */
[----:B------:R-:W2:Y:S02]  /*04c0*/  ATOMG.E.EXCH.STRONG.GPU PT, R0, desc[UR4][R2.64], R5 ;  /* 0x80000005020079a8 */ /* 0x000ea4000c1ef104 */
[----:B--2---:R-:W-:-:S13]  /*04d0*/  ISETP.NE.AND P0, PT, R0, 0x1, PT ;  /* 0x000000010000780c */ /* 0x004fda0003f05270 */
[----:B------:R-:W-:Y:S05]  /*04e0*/  @!P0 BRA `(.L_x_23) ;  /* 0xfffffffc00f08947 */ /* 0x000fea000383ffff */
[----:B------:R-:W-:Y:S05]  /*04f0*/  BSYNC B0 ;  /* 0x0000000000007941 */ /* 0x000fea0003800000 */
.L_x_22:
[----:B------:R-:W-:Y:S01]  /*0500*/  ATOMG.E.EXCH.STRONG.GPU PT, RZ, desc[UR4][R2.64], RZ ;  /* 0x800000ff02ff79a8 */ /* 0x000fe2000c1ef104 */
[----:B------:R-:W-:Y:S05]  /*0510*/  EXIT ;  /* 0x000000000000794d */ /* 0x000fea0003800000 */
.L_x_18:
[----:B------:R-:W-:-:S13]  /*0520*/  ISETP.NE.AND P0, PT, R0, 0x6, PT ;  /* 0x000000060000780c */ /* 0x000fda0003f05270 */
[----:B------:R-:W-:Y:S05]  /*0530*/  @!P0 BRA `(.L_x_24) ;  /* 0x0000000000248947 */ /* 0x000fea0003800000 */
[----:B------:R-:W-:Y:S01]  /*0540*/  BSSY B0, `(.L_x_25) ;  /* 0x0000006000007945 */ /* 0x000fe20003800000 */
[----:B------:R-:W-:-:S07]  /*0550*/  IMAD.MOV.U32 R5, RZ, RZ, 0x1 ;  /* 0x00000001ff057424 */ /* 0x000fce00078e00ff */
.L_x_26:
[----:B------:R-:W-:Y:S05]  /*0560*/  YIELD ;  /* 0x0000000000007946 */ /* 0x000fea0003800000 */
[----:B------:R-:W2:Y:S02]  /*0570*/  ATOMG.E.EXCH.STRONG.GPU PT, R0, desc[UR4][R2.64], R5 ;  /* 0x80000005020079a8 */ /* 0x000ea4000c1ef104 */
[----:B--2---:R-:W-:-:S13]  /*0580*/  ISETP.NE.AND P0, PT, R0, 0x1, PT ;  /* 0x000000010000780c */ /* 0x004fda0003f05270 */
[----:B------:R-:W-:Y:S05]  /*0590*/  @!P0 BRA `(.L_x_26) ;  /* 0xfffffffc00f08947 */ /* 0x000fea000383ffff */
[----:B------:R-:W-:Y:S05]  /*05a0*/  BSYNC B0 ;  /* 0x0000000000007941 */ /* 0x000fea0003800000 */
.L_x_25:
[----:B------:R-:W-:Y:S01]  /*05b0*/  ATOMG.E.EXCH.STRONG.GPU PT, RZ, desc[UR4][R2.64], RZ ;  /* 0x800000ff02ff79a8 */ /* 0x000fe2000c1ef104 */
[----:B------:R-:W-:Y:S05]  /*05c0*/  EXIT ;  /* 0x000000000000794d */ /* 0x000fea0003800000 */
.L_x_24:
[----:B------:R-:W-:Y:S01]  /*05d0*/  BSSY B0, `(.L_x_27) ;  /* 0x0000006000007945 */ /* 0x000fe20003800000 */
[----:B------:R-:W-:-:S07]  /*05e0*/  IMAD.MOV.U32 R5, RZ, RZ, 0x1 ;  /* 0x00000001ff057424 */ /* 0x000fce00078e00ff */
.L_x_28:
[----:B------:R-:W-:Y:S05]  /*05f0*/  YIELD ;  /* 0x0000000000007946 */ /* 0x000fea0003800000 */
[----:B------:R-:W2:Y:S02]  /*0600*/  ATOMG.E.EXCH.STRONG.GPU PT, R0, desc[UR4][R2.64], R5 ;  /* 0x80000005020079a8 */ /* 0x000ea4000c1ef104 */
[----:B--2---:R-:W-:-:S13]  /*0610*/  ISETP.NE.AND P0, PT, R0, 0x1, PT ;  /* 0x000000010000780c */ /* 0x004fda0003f05270 */
[----:B------:R-:W-:Y:S05]  /*0620*/  @!P0 BRA `(.L_x_28) ;  /* 0xfffffffc00f08947 */ /* 0x000fea000383ffff */
[----:B------:R-:W-:Y:S05]  /*0630*/  BSYNC B0 ;  /* 0x0000000000007941 */ /* 0x000fea0003800000 */
.L_x_27:
[----:B------:R-:W-:Y:S01]  /*0640*/  ATOMG.E.EXCH.STRONG.GPU PT, RZ, desc[UR4][R2.64], RZ ;  /* 0x800000ff02ff79a8 */ /* 0x000fe2000c1ef104 */
[----:B------:R-:W-:Y:S05]  /*0650*/  EXIT ;  /* 0x000000000000794d */ /* 0x000fea0003800000 */
.L_x_5:
[----:B------:R-:W-:-:S13]  /*0660*/  ISETP.GT.AND P0, PT, R0, 0xb, PT ;  /* 0x0000000b0000780c */ /* 0x000fda0003f04270 */
[----:B------:R-:W-:Y:S05]  /*0670*/  @P0 BRA `(.L_x_29) ;  /* 0x0000000000a80947 */ /* 0x000fea0003800000 */
[----:B------:R-:W-:-:S13]  /*0680*/  ISETP.GT.AND P0, PT, R0, 0x9, PT ;  /* 0x000000090000780c */ /* 0x000fda0003f04270 */
[----:B------:R-:W-:Y:S05]  /*0690*/  @P0 BRA `(.L_x_30) ;  /* 0x0000000000500947 */ /* 0x000fea0003800000 */
[----:B------:R-:W-:-:S13]  /*06a0*/  ISETP.NE.AND P0, PT, R0, 0x8, PT ;  /* 0x000000080000780c */ /* 0x000fda0003f05270 */
[----:B------:R-:W-:Y:S05]  /*06b0*/  @!P0 BRA `(.L_x_31) ;  /* 0x0000000000248947 */ /* 0x000fea0003800000 */
[----:B------:R-:W-:Y:S01]  /*06c0*/  BSSY B0, `(.L_x_32) ;  /* 0x0000006000007945 */ /* 0x000fe20003800000 */
[----:B------:R-:W-:-:S07]  /*06d0*/  IMAD.MOV.U32 R5, RZ, RZ, 0x1 ;  /* 0x00000001ff057424 */ /* 0x000fce00078e00ff */
.L_x_33:
[----:B------:R-:W-:Y:S05]  /*06e0*/  YIELD ;  /* 0x0000000000007946 */ /* 0x000fea0003800000 */
[----:B------:R-:W2:Y:S02]  /*06f0*/  ATOMG.E.EXCH.STRONG.GPU PT, R0, desc[UR4][R2.64], R5 ;  /* 0x80000005020079a8 */ /* 0x000ea4000c1ef104 */
[----:B--2---:R-:W-:-:S13]  /*0700*/  ISETP.NE.AND P0, PT, R0, 0x1, PT ;  /* 0x000000010000780c */ /* 0x004fda0003f05270 */
[----:B------:R-:W-:Y:S05]  /*0710*/  @!P0 BRA `(.L_x_33) ;  /* 0xfffffffc00f08947 */ /* 0x000fea000383ffff */
[----:B------:R-:W-:Y:S05]  /*0720*/  BSYNC B0 ;  /* 0x0000000000007941 */ /* 0x000fea0003800000 */
.L_x_32:
[----:B------:R-:W-:Y:S01]  /*0730*/  ATOMG.E.EXCH.STRONG.GPU PT, RZ, desc[UR4][R2.64], RZ ;  /* 0x800000ff02ff79a8 */ /* 0x000fe2000c1ef104 */
[----:B------:R-:W-:Y:S05]  /*0740*/  EXIT ;  /* 0x000000000000794d */ /* 0x000fea0003800000 */
.L_x_31:
[----:B------:R-:W-:Y:S01]  /*0750*/  BSSY B0, `(.L_x_34) ;  /* 0x0000006000007945 */ /* 0x000fe20003800000 */
[----:B------:R-:W-:-:S07]  /*0760*/  IMAD.MOV.U32 R5, RZ, RZ, 0x1 ;  /* 0x00000001ff057424 */ /* 0x000fce00078e00ff */
.L_x_35:
[----:B------:R-:W-:Y:S05]  /*0770*/  YIELD ;  /* 0x0000000000007946 */ /* 0x000fea0003800000 */
[----:B------:R-:W2:Y:S02]  /*0780*/  ATOMG.E.EXCH.STRONG.GPU PT, R0, desc[UR4][R2.64], R5 ;  /* 0x80000005020079a8 */ /* 0x000ea4000c1ef104 */
[----:B--2---:R-:W-:-:S13]  /*0790*/  ISETP.NE.AND P0, PT, R0, 0x1, PT ;  /* 0x000000010000780c */ /* 0x004fda0003f05270 */
[----:B------:R-:W-:Y:S05]  /*07a0*/  @!P0 BRA `(.L_x_35) ;  /* 0xfffffffc00f08947 */ /* 0x000fea000383ffff */
[----:B------:R-:W-:Y:S05]  /*07b0*/  BSYNC B0 ;  /* 0x0000000000007941 */ /* 0x000fea0003800000 */
.L_x_34:
[----:B------:R-:W-:Y:S01]  /*07c0*/  ATOMG.E.EXCH.STRONG.GPU PT, RZ, desc[UR4][R2.64], RZ ;  /* 0x800000ff02ff79a8 */ /* 0x000fe2000c1ef104 */
[----:B------:R-:W-:Y:S05]  /*07d0*/  EXIT ;  /* 0x000000000000794d */ /* 0x000fea0003800000 */
.L_x_30:
[----:B------:R-:W-:-:S13]  /*07e0*/  ISETP.NE.AND P0, PT, R0, 0xa, PT ;  /* 0x0000000a0000780c */ /* 0x000fda0003f05270 */
[----:B------:R-:W-:Y:S05]  /*07f0*/  @!P0 BRA `(.L_x_36) ;  /* 0x0000000000248947 */ /* 0x000fea0003800000 */
[----:B------:R-:W-:Y:S01]  /*0800*/  BSSY B0, `(.L_x_37) ;  /* 0x0000006000007945 */ /* 0x000fe20003800000 */
[----:B------:R-:W-:-:S07]  /*0810*/  IMAD.MOV.U32 R5, RZ, RZ, 0x1 ;  /* 0x00000001ff057424 */ /* 0x000fce00078e00ff */
.L_x_38:
[----:B------:R-:W-:Y:S05]  /*0820*/  YIELD ;  /* 0x0000000000007946 */ /* 0x000fea0003800000 */
[----:B------:R-:W2:Y:S02]  /*0830*/  ATOMG.E.EXCH.STRONG.GPU PT, R0, desc[UR4][R2.64], R5 ;  /* 0x80000005020079a8 */ /* 0x000ea4000c1ef104 */
[----:B--2---:R-:W-:-:S13]  /*0840*/  ISETP.NE.AND P0, PT, R0, 0x1, PT ;  /* 0x000000010000780c */ /* 0x004fda0003f05270 */
[----:B------:R-:W-:Y:S05]  /*0850*/  @!P0 BRA `(.L_x_38) ;  /* 0xfffffffc00f08947 */ /* 0x000fea000383ffff */
[----:B------:R-:W-:Y:S05]  /*0860*/  BSYNC B0 ;  /* 0x0000000000007941 */ /* 0x000fea0003800000 */
.L_x_37:
[----:B------:R-:W-:Y:S01]  /*0870*/  ATOMG.E.EXCH.STRONG.GPU PT, RZ, desc[UR4][R2.64], RZ ;  /* 0x800000ff02ff79a8 */ /* 0x000fe2000c1ef104 */
[----:B------:R-:W-:Y:S05]  /*0880*/  EXIT ;  /* 0x000000000000794d */ /* 0x000fea0003800000 */
.L_x_36:
[----:B------:R-:W-:Y:S01]  /*0890*/  BSSY B0, `(.L_x_39) ;  /* 0x0000006000007945 */ /* 0x000fe20003800000 */
[----:B------:R-:W-:-:S07]  /*08a0*/  IMAD.MOV.U32 R5, RZ, RZ, 0x1 ;  /* 0x00000001ff057424 */ /* 0x000fce00078e00ff */
.L_x_40:
[----:B------:R-:W-:Y:S05]  /*08b0*/  YIELD ;  /* 0x0000000000007946 */ /* 0x000fea0003800000 */
[----:B------:R-:W2:Y:S02]  /*08c0*/  ATOMG.E.EXCH.STRONG.GPU PT, R0, desc[UR4][R2.64], R5 ;  /* 0x80000005020079a8 */ /* 0x000ea4000c1ef104 */
[----:B--2---:R-:W-:-:S13]  /*08d0*/  ISETP.NE.AND P0, PT, R0, 0x1, PT ;  /* 0x000000010000780c */ /* 0x004fda0003f05270 */
[----:B------:R-:W-:Y:S05]  /*08e0*/  @!P0 BRA `(.L_x_40) ;  /* 0xfffffffc00f08947 */ /* 0x000fea000383ffff */
[----:B------:R-:W-:Y:S05]  /*08f0*/  BSYNC B0 ;  /* 0x0000000000007941 */ /* 0x000fea0003800000 */
.L_x_39:
[----:B------:R-:W-:Y:S01]  /*0900*/  ATOMG.E.EXCH.STRONG.GPU PT, RZ, desc[UR4][R2.64], RZ ;  /* 0x800000ff02ff79a8 */ /* 0x000fe2000c1ef104 */
[----:B------:R-:W-:Y:S05]  /*0910*/  EXIT ;  /* 0x000000000000794d */ /* 0x000fea0003800000 */
.L_x_29:
[----:B------:R-:W-:-:S13]  /*0920*/  ISETP.GT.AND P0, PT, R0, 0xd, PT ;  /* 0x0000000d0000780c */ /* 0x000fda0003f04270 */
[----:B------:R-:W-:Y:S05]  /*0930*/  @P0 BRA `(.L_x_41) ;  /* 0x0000000000500947 */ /* 0x000fea0003800000 */
[----:B------:R-:W-:-:S13]  /*0940*/  ISETP.NE.AND P0, PT, R0, 0xc, PT ;  /* 0x0000000c0000780c */ /* 0x000fda0003f05270 */
[----:B------:R-:W-:Y:S05]  /*0950*/  @!P0 BRA `(.L_x_42) ;  /* 0x0000000000248947 */ /* 0x000fea0003800000 */
[----:B------:R-:W-:Y:S01]  /*0960*/  BSSY B0, `(.L_x_43) ;  /* 0x0000006000007945 */ /* 0x000fe20003800000 */
[----:B------:R-:W-:-:S07]  /*0970*/  IMAD.MOV.U32 R5, RZ, RZ, 0x1 ;  /* 0x00000001ff057424 */ /* 0x000fce00078e00ff */
.L_x_44:
[----:B------:R-:W-:Y:S05]  /*0980*/  YIELD ;  /* 0x0000000000007946 */ /* 0x000fea0003800000 */
[----:B------:R-:W2:Y:S02]  /*0990*/  ATOMG.E.EXCH.STRONG.GPU PT, R0, desc[UR4][R2.64], R5 ;  /* 0x80000005020079a8 */ /* 0x000ea4000c1ef104 */
[----:B--2---:R-:W-:-:S13]  /*09a0*/  ISETP.NE.AND P0, PT, R0, 0x1, PT ;  /* 0x000000010000780c */ /* 0x004fda0003f05270 */
[----:B------:R-:W-:Y:S05]  /*09b0*/  @!P0 BRA `(.L_x_44) ;  /* 0xfffffffc00f08947 */ /* 0x000fea000383ffff */
[----:B------:R-:W-:Y:S05]  /*09c0*/  BSYNC B0 ;  /* 0x0000000000007941 */ /* 0x000fea0003800000 */
.L_x_43:
[----:B------:R-:W-:Y:S01]  /*09d0*/  ATOMG.E.EXCH.STRONG.GPU PT, RZ, desc[UR4][R2.64], RZ ;  /* 0x800000ff02ff79a8 */ /* 0x000fe2000c1ef104 */
[----:B------:R-:W-:Y:S05]  /*09e0*/  EXIT ;  /* 0x000000000000794d */ /* 0x000fea0003800000 */
.L_x_42:
[----:B------:R-:W-:Y:S01]  /*09f0*/  BSSY B0, `(.L_x_45) ;  /* 0x0000006000007945 */ /* 0x000fe20003800000 */
[----:B------:R-:W-:-:S07]  /*0a00*/  IMAD.MOV.U32 R5, RZ, RZ, 0x1 ;  /* 0x00000001ff057424 */ /* 0x000fce00078e00ff */
.L_x_46:
[----:B------:R-:W-:Y:S05]  /*0a10*/  YIELD ;  /* 0x0000000000007946 */ /* 0x000fea0003800000 */
[----:B------:R-:W2:Y:S02]  /*0a20*/  ATOMG.E.EXCH.STRONG.GPU PT, R0, desc[UR4][R2.64], R5 ;  /* 0x80000005020079a8 */ /* 0x000ea4000c1ef104 */
[----:B--2---:R-:W-:-:S13]  /*0a30*/  ISETP.NE.AND P0, PT, R0, 0x1, PT ;  /* 0x000000010000780c */ /* 0x004fda0003f05270 */
[----:B------:R-:W-:Y:S05]  /*0a40*/  @!P0 BRA `(.L_x_46) ;  /* 0xfffffffc00f08947 */ /* 0x000fea000383ffff */
[----:B------:R-:W-:Y:S05]  /*0a50*/  BSYNC B0 ;  /* 0x0000000000007941 */ /* 0x000fea0003800000 */
.L_x_45:
[----:B------:R-:W-:Y:S01]  /*0a60*/  ATOMG.E.EXCH.STRONG.GPU PT, RZ, desc[UR4][R2.64], RZ ;  /* 0x800000ff02ff79a8 */ /* 0x000fe2000c1ef104 */
[----:B------:R-:W-:Y:S05]  /*0a70*/  EXIT ;  /* 0x000000000000794d */ /* 0x000fea0003800000 */
.L_x_41:
[----:B------:R-:W-:-:S13]  /*0a80*/  ISETP.NE.AND P0, PT, R0, 0xe, PT ;  /* 0x0000000e0000780c */ /* 0x000fda0003f05270 */
[----:B------:R-:W-:Y:S05]  /*0a90*/  @!P0 BRA `(.L_x_47) ;  /* 0x0000000000248947 */ /* 0x000fea0003800000 */
[----:B------:R-:W-:Y:S01]  /*0aa0*/  BSSY B0, `(.L_x_48) ;  /* 0x0000006000007945 */ /* 0x000fe20003800000 */
[----:B------:R-:W-:-:S07]  /*0ab0*/  IMAD.MOV.U32 R5, RZ, RZ, 0x1 ;  /* 0x00000001ff057424 */ /* 0x000fce00078e00ff */
.L_x_49:
[----:B------:R-:W-:Y:S05]  /*0ac0*/  YIELD ;  /* 0x0000000000007946 */ /* 0x000fea0003800000 */
[----:B------:R-:W2:Y:S02]  /*0ad0*/  ATOMG.E.EXCH.STRONG.GPU PT, R0, desc[UR4][R2.64], R5 ;  /* 0x80000005020079a8 */ /* 0x000ea4000c1ef104 */
[----:B--2---:R-:W-:-:S13]  /*0ae0*/  ISETP.NE.AND P0, PT, R0, 0x1, PT ;  /* 0x000000010000780c */ /* 0x004fda0003f05270 */
[----:B------:R-:W-:Y:S05]  /*0af0*/  @!P0 BRA `(.L_x_49) ;  /* 0xfffffffc00f08947 */ /* 0x000fea000383ffff */
[----:B------:R-:W-:Y:S05]  /*0b00*/  BSYNC B0 ;  /* 0x0000000000007941 */ /* 0x000fea0003800000 */
.L_x_48:
[----:B------:R-:W-:Y:S01]  /*0b10*/  ATOMG.E.EXCH.STRONG.GPU PT, RZ, desc[UR4][R2.64], RZ ;  /* 0x800000ff02ff79a8 */ /* 0x000fe2000c1ef104 */
[----:B------:R-:W-:Y:S05]  /*0b20*/  EXIT ;  /* 0x000000000000794d */ /* 0x000fea0003800000 */
.L_x_47:
[----:B------:R-:W-:Y:S01]  /*0b30*/  BSSY B0, `(.L_x_50) ;  /* 0x0000006000007945 */ /* 0x000fe20003800000 */
[----:B------:R-:W-:-:S07]  /*0b40*/  IMAD.MOV.U32 R5, RZ, RZ, 0x1 ;  /* 0x00000001ff057424 */ /* 0x000fce00078e00ff */
.L_x_51:
[----:B------:R-:W-:Y:S05]  /*0b50*/  YIELD ;  /* 0x0000000000007946 */ /* 0x000fea0003800000 */
[----:B------:R-:W2:Y:S02]  /*0b60*/  ATOMG.E.EXCH.STRONG.GPU PT, R0, desc[UR4][R2.64], R5 ;  /* 0x80000005020079a8 */ /* 0x000ea4000c1ef104 */
[----:B--2---:R-:W-:-:S13]  /*0b70*/  ISETP.NE.AND P0, PT, R0, 0x1, PT ;  /* 0x000000010000780c */ /* 0x004fda0003f05270 */
[----:B------:R-:W-:Y:S05]  /*0b80*/  @!P0 BRA `(.L_x_51) ;  /* 0xfffffffc00f08947 */ /* 0x000fea000383ffff */
[----:B------:R-:W-:Y:S05]  /*0b90*/  BSYNC B0 ;  /* 0x0000000000007941 */ /* 0x000fea0003800000 */
.L_x_50:
[----:B------:R-:W-:Y:S01]  /*0ba0*/  ATOMG.E.EXCH.STRONG.GPU PT, RZ, desc[UR4][R2.64], RZ ;  /* 0x800000ff02ff79a8 */ /* 0x000fe2000c1ef104 */
[----:B------:R-:W-:Y:S05]  /*0bb0*/  EXIT ;  /* 0x000000000000794d */ /* 0x000fea0003800000 */
.L_x_4:
[----:B------:R-:W-:-:S13]  /*0bc0*/  ISETP.GT.AND P0, PT, R0, 0x17, PT ;  /* 0x000000170000780c */ /* 0x000fda0003f04270 */
[----:B------:R-:W-:Y:S05]  /*0bd0*/  @P0 BRA `(.L_x_52) ;  /* 0x0000000400580947 */ /* 0x000fea0003800000 */
        /* <DEDUP_REMOVED lines=8> */
.L_x_57:
[----:B------:R-:W-:Y:S05]  /*0c60*/  YIELD ;  /* 0x0000000000007946 */ /* 0x000fea0003800000 */
[----:B------:R-:W2:Y:S02]  /*0c70*/  ATOMG.E.EXCH.STRONG.GPU PT, R0, desc[UR4][R2.64], R5 ;  /* 0x80000005020079a8 */ /* 0x000ea4000c1ef104 */
[----:B--2---:R-:W-:-:S13]  /*0c80*/  ISETP.NE.AND P0, PT, R0, 0x1, PT ;  /* 0x000000010000780c */ /* 0x004fda0003f05270 */
[----:B------:R-:W-:Y:S05]  /*0c90*/  @!P0 BRA `(.L_x_57) ;  /* 0xfffffffc00f08947 */ /* 0x000fea000383ffff */
[----:B------:R-:W-:Y:S05]  /*0ca0*/  BSYNC B0 ;  /* 0x0000000000007941 */ /* 0x000fea0003800000 */
.L_x_56:
[----:B------:R-:W-:Y:S01]  /*0cb0*/  ATOMG.E.EXCH.STRONG.GPU PT, RZ, desc[UR4][R2.64], RZ ;  /* 0x800000ff02ff79a8 */ /* 0x000fe2000c1ef104 */
[----:B------:R-:W-:Y:S05]  /*0cc0*/  EXIT ;  /* 0x000000000000794d */ /* 0x000fea0003800000 */
.L_x_55:
[----:B------:R-:W-:Y:S01]  /*0cd0*/  BSSY B0, `(.L_x_58) ;  /* 0x0000006000007945 */ /* 0x000fe20003800000 */
[----:B------:R-:W-:-:S07]  /*0ce0*/  IMAD.MOV.U32 R5, RZ, RZ, 0x1 ;  /* 0x00000001ff057424 */ /* 0x000fce00078e00ff */
.L_x_59:
[----:B------:R-:W-:Y:S05]  /*0cf0*/  YIELD ;  /* 0x0000000000007946 */ /* 0x000fea0003800000 */
[----:B------:R-:W2:Y:S02]  /*0d00*/  ATOMG.E.EXCH.STRONG.GPU PT, R0, desc[UR4][R2.64], R5 ;  /* 0x80000005020079a8 */ /* 0x000ea4000c1ef104 */
[----:B--2---:R-:W-:-:S13]  /*0d10*/  ISETP.NE.AND P0, PT, R0, 0x1, PT ;  /* 0x000000010000780c */ /* 0x004fda0003f05270 */
[----:B------:R-:W-:Y:S05]  /*0d20*/  @!P0 BRA `(.L_x_59) ;  /* 0xfffffffc00f08947 */ /* 0x000fea000383ffff */
[----:B------:R-:W-:Y:S05]  /*0d30*/  BSYNC B0 ;  /* 0x0000000000007941 */ /* 0x000fea0003800000 */
.L_x_58:
[----:B------:R-:W-:Y:S01]  /*0d40*/  ATOMG.E.EXCH.STRONG.GPU PT, RZ, desc[UR4][R2.64], RZ ;  /* 0x800000ff02ff79a8 */ /* 0x000fe2000c1ef104 */
[----:B------:R-:W-:Y:S05]  /*0d50*/  EXIT ;  /* 0x000000000000794d */ /* 0x000fea0003800000 */
.L_x_54:
[----:B------:R-:W-:-:S13]  /*0d60*/  ISETP.NE.AND P0, PT, R0, 0x12, PT ;  /* 0x000000120000780c */ /* 0x000fda0003f05270 */
[----:B------:R-:W-:Y:S05]  /*0d70*/  @!P0 BRA `(.L_x_60) ;  /* 0x0000000000248947 */ /* 0x000fea0003800000 */
[----:B------:R-:W-:Y:S01]  /*0d80*/  BSSY B0, `(.L_x_61) ;  /* 0x0000006000007945 */ /* 0x000fe20003800000 */
[----:B------:R-:W-:-:S07]  /*0d90*/  IMAD.MOV.U32 R5, RZ, RZ, 0x1 ;  /* 0x00000001ff057424 */ /* 0x000fce00078e00ff */
.L_x_62:
[----:B------:R-:W-:Y:S05]  /*0da0*/  YIELD ;  /* 0x0000000000007946 */ /* 0x000fea0003800000 */
[----:B------:R-:W2:Y:S02]  /*0db0*/  ATOMG.E.EXCH.STRONG.GPU PT, R0, desc[UR4][R2.64], R5 ;  /* 0x80000005020079a8 */ /* 0x000ea4000c1ef104 */
[----:B--2---:R-:W-:-:S13]  /*0dc0*/  ISETP.NE.AND P0, PT, R0, 0x1, PT ;  /* 0x000000010000780c */ /* 0x004fda0003f05270 */
[----:B------:R-:W-:Y:S05]  /*0dd0*/  @!P0 BRA `(.L_x_62) ;  /* 0xfffffffc00f08947 */ /* 0x000fea000383ffff */
[----:B------:R-:W-:Y:S05]  /*0de0*/  BSYNC B0 ;  /* 0x0000000000007941 */ /* 0x000fea0003800000 */
.L_x_61:
[----:B------:R-:W-:Y:S01]  /*0df0*/  ATOMG.E.EXCH.STRONG.GPU PT, RZ, desc[UR4][R2.64], RZ ;  /* 0x800000ff02ff79a8 */ /* 0x000fe2000c1ef104 */
[----:B------:R-:W-:Y:S05]  /*0e00*/  EXIT ;  /* 0x000000000000794d */ /* 0x000fea0003800000 */
.L_x_60:
[----:B------:R-:W-:Y:S01]  /*0e10*/  BSSY B0, `(.L_x_63) ;  /* 0x0000006000007945 */ /* 0x000fe20003800000 */
[----:B------:R-:W-:-:S07]  /*0e20*/  IMAD.MOV.U32 R5, RZ, RZ, 0x1 ;  /* 0x00000001ff057424 */ /* 0x000fce00078e00ff */
.L_x_64:
[----:B------:R-:W-:Y:S05]  /*0e30*/  YIELD ;  /* 0x0000000000007946 */ /* 0x000fea0003800000 */
[----:B------:R-:W2:Y:S02]  /*0e40*/  ATOMG.E.EXCH.STRONG.GPU PT, R0, desc[UR4][R2.64], R5 ;  /* 0x80000005020079a8 */ /* 0x000ea4000c1ef104 */
[----:B--2---:R-:W-:-:S13]  /*0e50*/  ISETP.NE.AND P0, PT, R0, 0x1, PT ;  /* 0x000000010000780c */ /* 0x004fda0003f05270 */
[----:B------:R-:W-:Y:S05]  /*0e60*/  @!P0 BRA `(.L_x_64) ;  /* 0xfffffffc00f08947 */ /* 0x000fea000383ffff */
[----:B------:R-:W-:Y:S05]  /*0e70*/  BSYNC B0 ;  /* 0x0000000000007941 */ /* 0x000fea0003800000 */
.L_x_63:
[----:B------:R-:W-:Y:S01]  /*0e80*/  ATOMG.E.EXCH.STRONG.GPU PT, RZ, desc[UR4][R2.64], RZ ;  /* 0x800000ff02ff79a8 */ /* 0x000fe2000c1ef104 */
[----:B------:R-:W-:Y:S05]  /*0e90*/  EXIT ;  /* 0x000000000000794d */ /* 0x000fea0003800000 */
.L_x_53:
[----:B------:R-:W-:-:S13]  /*0ea0*/  ISETP.GT.AND P0, PT, R0, 0x15, PT ;  /* 0x000000150000780c */ /* 0x000fda0003f04270 */
[----:B------:R-:W-:Y:S05]  /*0eb0*/  @P0 BRA `(.L_x_65) ;  /* 0x0000000000500947 */ /* 0x000fea0003800000 */
[----:B------:R-:W-:-:S13]  /*0ec0*/  ISETP.NE.AND P0, PT, R0, 0x14, PT ;  /* 0x000000140000780c */ /* 0x000fda0003f05270 */
[----:B------:R-:W-:Y:S05]  /*0ed0*/  @!P0 BRA `(.L_x_66) ;  /* 0x0000000000248947 */ /* 0x000fea0003800000 */
[----:B------:R-:W-:Y:S01]  /*0ee0*/  BSSY B0, `(.L_x_67) ;  /* 0x0000006000007945 */ /* 0x000fe20003800000 */
[----:B------:R-:W-:-:S07]  /*0ef0*/  IMAD.MOV.U32 R5, RZ, RZ, 0x1 ;  /* 0x00000001ff057424 */ /* 0x000fce00078e00ff */
.L_x_68:
[----:B------:R-:W-:Y:S05]  /*0f00*/  YIELD ;  /* 0x0000000000007946 */ /* 0x000fea0003800000 */
[----:B------:R-:W2:Y:S02]  /*0f10*/  ATOMG.E.EXCH.STRONG.GPU PT, R0, desc[UR4][R2.64], R5 ;  /* 0x80000005020079a8 */ /* 0x000ea4000c1ef104 */
[----:B--2---:R-:W-:-:S13]  /*0f20*/  ISETP.NE.AND P0, PT, R0, 0x1, PT ;  /* 0x000000010000780c */ /* 0x004fda0003f05270 */
[----:B------:R-:W-:Y:S05]  /*0f30*/  @!P0 BRA `(.L_x_68) ;  /* 0xfffffffc00f08947 */ /* 0x000fea000383ffff */
[----:B------:R-:W-:Y:S05]  /*0f40*/  BSYNC B0 ;  /* 0x0000000000007941 */ /* 0x000fea0003800000 */
.L_x_67:
[----:B------:R-:W-:Y:S01]  /*0f50*/  ATOMG.E.EXCH.STRONG.GPU PT, RZ, desc[UR4][R2.64], RZ ;  /* 0x800000ff02ff79a8 */ /* 0x000fe2000c1ef104 */
[----:B------:R-:W-:Y:S05]  /*0f60*/  EXIT ;  /* 0x000000000000794d */ /* 0x000fea0003800000 */
.L_x_66:
[----:B------:R-:W-:Y:S01]  /*0f70*/  BSSY B0, `(.L_x_69) ;  /* 0x0000006000007945 */ /* 0x000fe20003800000 */
[----:B------:R-:W-:-:S07]  /*0f80*/  IMAD.MOV.U32 R5, RZ, RZ, 0x1 ;  /* 0x00000001ff057424 */ /* 0x000fce00078e00ff */
.L_x_70:
[----:B------:R-:W-:Y:S05]  /*0f90*/  YIELD ;  /* 0x0000000000007946 */ /* 0x000fea0003800000 */
[----:B------:R-:W2:Y:S02]  /*0fa0*/  ATOMG.E.EXCH.STRONG.GPU PT, R0, desc[UR4][R2.64], R5 ;  /* 0x80000005020079a8 */ /* 0x000ea4000c1ef104 */
[----:B--2---:R-:W-:-:S13]  /*0fb0*/  ISETP.NE.AND P0, PT, R0, 0x1, PT ;  /* 0x000000010000780c */ /* 0x004fda0003f05270 */
[----:B------:R-:W-:Y:S05]  /*0fc0*/  @!P0 BRA `(.L_x_70) ;  /* 0xfffffffc00f08947 */ /* 0x000fea000383ffff */
[----:B------:R-:W-:Y:S05]  /*0fd0*/  BSYNC B0 ;  /* 0x0000000000007941 */ /* 0x000fea0003800000 */
.L_x_69:
[----:B------:R-:W-:Y:S01]  /*0fe0*/  ATOMG.E.EXCH.STRONG.GPU PT, RZ, desc[UR4][R2.64], RZ ;  /* 0x800000ff02ff79a8 */ /* 0x000fe2000c1ef104 */
[----:B------:R-:W-:Y:S05]  /*0ff0*/  EXIT ;  /* 0x000000000000794d */ /* 0x000fea0003800000 */
.L_x_65:
[----:B------:R-:W-:-:S13]  /*1000*/  ISETP.NE.AND P0, PT, R0, 0x16, PT ;  /* 0x000000160000780c */ /* 0x000fda0003f05270 */
[----:B------:R-:W-:Y:S05]  /*1010*/  @!P0 BRA `(.L_x_71) ;  /* 0x0000000000248947 */ /* 0x000fea0003800000 */
[----:B------:R-:W-:Y:S01]  /*1020*/  BSSY B0, `(.L_x_72) ;  /* 0x0000006000007945 */ /* 0x000fe20003800000 */
[----:B------:R-:W-:-:S07]  /*1030*/  IMAD.MOV.U32 R5, RZ, RZ, 0x1 ;  /* 0x00000001ff057424 */ /* 0x000fce00078e00ff */
.L_x_73:
[----:B------:R-:W-:Y:S05]  /*1040*/  YIELD ;  /* 0x0000000000007946 */ /* 0x000fea0003800000 */
[----:B------:R-:W2:Y:S02]  /*1050*/  ATOMG.E.EXCH.STRONG.GPU PT, R0, desc[UR4][R2.64], R5 ;  /* 0x80000005020079a8 */ /* 0x000ea4000c1ef104 */
[----:B--2---:R-:W-:-:S13]  /*1060*/  ISETP.NE.AND P0, PT, R0, 0x1, PT ;  /* 0x000000010000780c */ /* 0x004fda0003f05270 */
[----:B------:R-:W-:Y:S05]  /*1070*/  @!P0 BRA `(.L_x_73) ;  /* 0xfffffffc00f08947 */ /* 0x000fea000383ffff */
[----:B------:R-:W-:Y:S05]  /*1080*/  BSYNC B0 ;  /* 0x0000000000007941 */ /* 0x000fea0003800000 */
.L_x_72:
[----:B------:R-:W-:Y:S01]  /*1090*/  ATOMG.E.EXCH.STRONG.GPU PT, RZ, desc[UR4][R2.64], RZ ;  /* 0x800000ff02ff79a8 */ /* 0x000fe2000c1ef104 */
[----:B------:R-:W-:Y:S05]  /*10a0*/  EXIT ;  /* 0x000000000000794d */ /* 0x000fea0003800000 */
.L_x_71:
[----:B------:R-:W-:Y:S01]  /*10b0*/  BSSY B0, `(.L_x_74) ;  /* 0x0000006000007945 */ /* 0x000fe20003800000 */
[----:B------:R-:W-:-:S07]  /*10c0*/  IMAD.MOV.U32 R5, RZ, RZ, 0x1 ;  /* 0x00000001ff057424 */ /* 0x000fce00078e00ff */
.L_x_75:
[----:B------:R-:W-:Y:S05]  /*10d0*/  YIELD ;  /* 0x0000000000007946 */ /* 0x000fea0003800000 */
[----:B------:R-:W2:Y:S02]  /*10e0*/  ATOMG.E.EXCH.STRONG.GPU PT, R0, desc[UR4][R2.64], R5 ;  /* 0x80000005020079a8 */ /* 0x000ea4000c1ef104 */
[----:B--2---:R-:W-:-:S13]  /*10f0*/  ISETP.NE.AND P0, PT, R0, 0x1, PT ;  /* 0x000000010000780c */ /* 0x004fda0003f05270 */
[----:B------:R-:W-:Y:S05]  /*1100*/  @!P0 BRA `(.L_x_75) ;  /* 0xfffffffc00f08947 */ /* 0x000fea000383ffff */
[----:B------:R-:W-:Y:S05]  /*1110*/  BSYNC B0 ;  /* 0x0000000000007941 */ /* 0x000fea0003800000 */
.L_x_74:
[----:B------:R-:W-:Y:S01]  /*1120*/  ATOMG.E.EXCH.STRONG.GPU PT, RZ, desc[UR4][R2.64], RZ ;  /* 0x800000ff02ff79a8 */ /* 0x000fe2000c1ef104 */
[----:B------:R-:W-:Y:S05]  /*1130*/  EXIT ;  /* 0x000000000000794d */ /* 0x000fea0003800000 */
.L_x_52:
        /* <DEDUP_REMOVED lines=8> */
.L_x_80:
[----:B------:R-:W-:Y:S05]  /*11c0*/  YIELD ;  /* 0x0000000000007946 */ /* 0x000fea0003800000 */
[----:B------:R-:W2:Y:S02]  /*11d0*/  ATOMG.E.EXCH.STRONG.GPU PT, R0, desc[UR4][R2.64], R5 ;  /* 0x80000005020079a8 */ /* 0x000ea4000c1ef104 */
[----:B--2---:R-:W-:-:S13]  /*11e0*/  ISETP.NE.AND P0, PT, R0, 0x1, PT ;  /* 0x000000010000780c */ /* 0x004fda0003f05270 */
[----:B------:R-:W-:Y:S05]  /*11f0*/  @!P0 BRA `(.L_x_80) ;  /* 0xfffffffc00f08947 */ /* 0x000fea000383ffff */
[----:B------:R-:W-:Y:S05]  /*1200*/  BSYNC B0 ;  /* 0x0000000000007941 */ /* 0x000fea0003800000 */
.L_x_79:
[----:B------:R-:W-:Y:S01]  /*1210*/  ATOMG.E.EXCH.STRONG.GPU PT, RZ, desc[UR4][R2.64], RZ ;  /* 0x800000ff02ff79a8 */ /* 0x000fe2000c1ef104 */
[----:B------:R-:W-:Y:S05]  /*1220*/  EXIT ;  /* 0x000000000000794d */ /* 0x000fea0003800000 */
.L_x_78:
[----:B------:R-:W-:Y:S01]  /*1230*/  BSSY B0, `(.L_x_81) ;  /* 0x0000006000007945 */ /* 0x000fe20003800000 */
[----:B------:R-:W-:-:S07]  /*1240*/  IMAD.MOV.U32 R5, RZ, RZ, 0x1 ;  /* 0x00000001ff057424 */ /* 0x000fce00078e00ff */
.L_x_82:
[----:B------:R-:W-:Y:S05]  /*1250*/  YIELD ;  /* 0x0000000000007946 */ /* 0x000fea0003800000 */
[----:B------:R-:W2:Y:S02]  /*1260*/  ATOMG.E.EXCH.STRONG.GPU PT, R0, desc[UR4][R2.64], R5 ;  /* 0x80000005020079a8 */ /* 0x000ea4000c1ef104 */
[----:B--2---:R-:W-:-:S13]  /*1270*/  ISETP.NE.AND P0, PT, R0, 0x1, PT ;  /* 0x000000010000780c */ /* 0x004fda0003f05270 */
[----:B------:R-:W-:Y:S05]  /*1280*/  @!P0 BRA `(.L_x_82) ;  /* 0xfffffffc00f08947 */ /* 0x000fea000383ffff */
[----:B------:R-:W-:Y:S05]  /*1290*/  BSYNC B0 ;  /* 0x0000000000007941 */ /* 0x000fea0003800000 */
.L_x_81:
[----:B------:R-:W-:Y:S01]  /*12a0*/  ATOMG.E.EXCH.STRONG.GPU PT, RZ, desc[UR4][R2.64], RZ ;  /* 0x800000ff02ff79a8 */ /* 0x000fe2000c1ef104 */
[----:B------:R-:W-:Y:S05]  /*12b0*/  EXIT ;  /* 0x000000000000794d */ /* 0x000fea0003800000 */
.L_x_77:
[----:B------:R-:W-:-:S13]  /*12c0*/  ISETP.NE.AND P0, PT, R0, 0x1a, PT ;  /* 0x0000001a0000780c */ /* 0x000fda0003f05270 */
[----:B------:R-:W-:Y:S05]  /*12d0*/  @!P0 BRA `(.L_x_83) ;  /* 0x0000000000248947 */ /* 0x000fea0003800000 */
[----:B------:R-:W-:Y:S01]  /*12e0*/  BSSY B0, `(.L_x_84) ;  /* 0x0000006000007945 */ /* 0x000fe20003800000 */
[----:B------:R-:W-:-:S07]  /*12f0*/  IMAD.MOV.U32 R5, RZ, RZ, 0x1 ;  /* 0x00000001ff057424 */ /* 0x000fce00078e00ff */
.L_x_85:
[----:B------:R-:W-:Y:S05]  /*1300*/  YIELD ;  /* 0x0000000000007946 */ /* 0x000fea0003800000 */
[----:B------:R-:W2:Y:S02]  /*1310*/  ATOMG.E.EXCH.STRONG.GPU PT, R0, desc[UR4][R2.64], R5 ;  /* 0x80000005020079a8 */ /* 0x000ea4000c1ef104 */
[----:B--2---:R-:W-:-:S13]  /*1320*/  ISETP.NE.AND P0, PT, R0, 0x1, PT ;  /* 0x000000010000780c */ /* 0x004fda0003f05270 */
[----:B------:R-:W-:Y:S05]  /*1330*/  @!P0 BRA `(.L_x_85) ;  /* 0xfffffffc00f08947 */ /* 0x000fea000383ffff */
[----:B------:R-:W-:Y:S05]  /*1340*/  BSYNC B0 ;  /* 0x0000000000007941 */ /* 0x000fea0003800000 */
.L_x_84:
[----:B------:R-:W-:Y:S01]  /*1350*/  ATOMG.E.EXCH.STRONG.GPU PT, RZ, desc[UR4][R2.64], RZ ;  /* 0x800000ff02ff79a8 */ /* 0x000fe2000c1ef104 */
[----:B------:R-:W-:Y:S05]  /*1360*/  EXIT ;  /* 0x000000000000794d */ /* 0x000fea0003800000 */
.L_x_83:
[----:B------:R-:W-:Y:S01]  /*1370*/  BSSY B0, `(.L_x_86) ;  /* 0x0000006000007945 */ /* 0x000fe20003800000 */
[----:B------:R-:W-:-:S07]  /*1380*/  IMAD.MOV.U32 R5, RZ, RZ, 0x1 ;  /* 0x00000001ff057424 */ /* 0x000fce00078e00ff */
.L_x_87:
[----:B------:R-:W-:Y:S05]  /*1390*/  YIELD ;  /* 0x0000000000007946 */ /* 0x000fea0003800000 */
[----:B------:R-:W2:Y:S02]  /*13a0*/  ATOMG.E.EXCH.STRONG.GPU PT, R0, desc[UR4][R2.64], R5 ;  /* 0x80000005020079a8 */ /* 0x000ea4000c1ef104 */
[----:B--2---:R-:W-:-:S13]  /*13b0*/  ISETP.NE.AND P0, PT, R0, 0x1, PT ;  /* 0x000000010000780c */ /* 0x004fda0003f05270 */
[----:B------:R-:W-:Y:S05]  /*13c0*/  @!P0 BRA `(.L_x_87) ;  /* 0xfffffffc00f08947 */ /* 0x000fea000383ffff */
[----:B------:R-:W-:Y:S05]  /*13d0*/  BSYNC B0 ;  /* 0x0000000000007941 */ /* 0x000fea0003800000 */
.L_x_86:
[----:B------:R-:W-:Y:S01]  /*13e0*/  ATOMG.E.EXCH.STRONG.GPU PT, RZ, desc[UR4][R2.64], RZ ;  /* 0x800000ff02ff79a8 */ /* 0x000fe2000c1ef104 */
[----:B------:R-:W-:Y:S05]  /*13f0*/  EXIT ;  /* 0x000000000000794d */ /* 0x000fea0003800000 */
.L_x_76:
[----:B------:R-:W-:-:S13]  /*1400*/  ISETP.GT.AND P0, PT, R0, 0x1d, PT ;  /* 0x0000001d0000780c */ /* 0x000fda0003f04270 */
[----:B------:R-:W-:Y:S05]  /*1410*/  @P0 BRA `(.L_x_88) ;  /* 0x0000000000500947 */ /* 0x000fea0003800000 */
[----:B------:R-:W-:-:S13]  /*1420*/  ISETP.NE.AND P0, PT, R0, 0x1c, PT ;  /* 0x0000001c0000780c */ /* 0x000fda0003f05270 */
[----:B------:R-:W-:Y:S05]  /*1430*/  @!P0 BRA `(.L_x_89) ;  /* 0x0000000000248947 */ /* 0x000fea0003800000 */
[----:B------:R-:W-:Y:S01]  /*1440*/  BSSY B0, `(.L_x_90) ;  /* 0x0000006000007945 */ /* 0x000fe20003800000 */
[----:B------:R-:W-:-:S07]  /*1450*/  IMAD.MOV.U32 R5, RZ, RZ, 0x1 ;  /* 0x00000001ff057424 */ /* 0x000fce00078e00ff */
.L_x_91:
[----:B------:R-:W-:Y:S05]  /*1460*/  YIELD ;  /* 0x0000000000007946 */ /* 0x000fea0003800000 */
[----:B------:R-:W2:Y:S02]  /*1470*/  ATOMG.E.EXCH.STRONG.GPU PT, R0, desc[UR4][R2.64], R5 ;  /* 0x80000005020079a8 */ /* 0x000ea4000c1ef104 */
[----:B--2---:R-:W-:-:S13]  /*1480*/  ISETP.NE.AND P0, PT, R0, 0x1, PT ;  /* 0x000000010000780c */ /* 0x004fda0003f05270 */
[----:B------:R-:W-:Y:S05]  /*1490*/  @!P0 BRA `(.L_x_91) ;  /* 0xfffffffc00f08947 */ /* 0x000fea000383ffff */
[----:B------:R-:W-:Y:S05]  /*14a0*/  BSYNC B0 ;  /* 0x0000000000007941 */ /* 0x000fea0003800000 */
.L_x_90:
[----:B------:R-:W-:Y:S01]  /*14b0*/  ATOMG.E.EXCH.STRONG.GPU PT, RZ, desc[UR4][R2.64], RZ ;  /* 0x800000ff02ff79a8 */ /* 0x000fe2000c1ef104 */
[----:B------:R-:W-:Y:S05]  /*14c0*/  EXIT ;  /* 0x000000000000794d */ /* 0x000fea0003800000 */
.L_x_89:
[----:B------:R-:W-:Y:S01]  /*14d0*/  BSSY B0, `(.L_x_92) ;  /* 0x0000006000007945 */ /* 0x000fe20003800000 */
[----:B------:R-:W-:-:S07]  /*14e0*/  IMAD.MOV.U32 R5, RZ, RZ, 0x1 ;  /* 0x00000001ff057424 */ /* 0x000fce00078e00ff */
.L_x_93:
[----:B------:R-:W-:Y:S05]  /*14f0*/  YIELD ;  /* 0x0000000000007946 */ /* 0x000fea0003800000 */
[----:B------:R-:W2:Y:S02]  /*1500*/  ATOMG.E.EXCH.STRONG.GPU PT, R0, desc[UR4][R2.64], R5 ;  /* 0x80000005020079a8 */ /* 0x000ea4000c1ef104 */
[----:B--2---:R-:W-:-:S13]  /*1510*/  ISETP.NE.AND P0, PT, R0, 0x1, PT ;  /* 0x000000010000780c */ /* 0x004fda0003f05270 */
[----:B------:R-:W-:Y:S05]  /*1520*/  @!P0 BRA `(.L_x_93) ;  /* 0xfffffffc00f08947 */ /* 0x000fea000383ffff */
[----:B------:R-:W-:Y:S05]  /*1530*/  BSYNC B0 ;  /* 0x0000000000007941 */ /* 0x000fea0003800000 */
.L_x_92:
[----:B------:R-:W-:Y:S01]  /*1540*/  ATOMG.E.EXCH.STRONG.GPU PT, RZ, desc[UR4][R2.64], RZ ;  /* 0x800000ff02ff79a8 */ /* 0x000fe2000c1ef104 */
[----:B------:R-:W-:Y:S05]  /*1550*/  EXIT ;  /* 0x000000000000794d */ /* 0x000fea0003800000 */
.L_x_88:
[----:B------:R-:W-:-:S13]  /*1560*/  ISETP.NE.AND P0, PT, R0, 0x1e, PT ;  /* 0x0000001e0000780c */ /* 0x000fda0003f05270 */
[----:B------:R-:W-:Y:S05]  /*1570*/  @!P0 BRA `(.L_x_94) ;  /* 0x0000000000248947 */ /* 0x000fea0003800000 */
[----:B------:R-:W-:Y:S01]  /*1580*/  BSSY B0, `(.L_x_95) ;  /* 0x0000006000007945 */ /* 0x000fe20003800000 */
[----:B------:R-:W-:-:S07]  /*1590*/  IMAD.MOV.U32 R5, RZ, RZ, 0x1 ;  /* 0x00000001ff057424 */ /* 0x000fce00078e00ff */
.L_x_96:
[----:B------:R-:W-:Y:S05]  /*15a0*/  YIELD ;  /* 0x0000000000007946 */ /* 0x000fea0003800000 */
[----:B------:R-:W2:Y:S02]  /*15b0*/  ATOMG.E.EXCH.STRONG.GPU PT, R0, desc[UR4][R2.64], R5 ;  /* 0x80000005020079a8 */ /* 0x000ea4000c1ef104 */
[----:B--2---:R-:W-:-:S13]  /*15c0*/  ISETP.NE.AND P0, PT, R0, 0x1, PT ;  /* 0x000000010000780c */ /* 0x004fda0003f05270 */
[----:B------:R-:W-:Y:S05]  /*15d0*/  @!P0 BRA `(.L_x_96) ;  /* 0xfffffffc00f08947 */ /* 0x000fea000383ffff */
[----:B------:R-:W-:Y:S05]  /*15e0*/  BSYNC B0 ;  /* 0x0000000000007941 */ /* 0x000fea0003800000 */
.L_x_95:
[----:B------:R-:W-:Y:S01]  /*15f0*/  ATOMG.E.EXCH.STRONG.GPU PT, RZ, desc[UR4][R2.64], RZ ;  /* 0x800000ff02ff79a8 */ /* 0x000fe2000c1ef104 */
[----:B------:R-:W-:Y:S05]  /*1600*/  EXIT ;  /* 0x000000000000794d */ /* 0x000fea0003800000 */
.L_x_94:
[----:B------:R-:W-:Y:S01]  /*1610*/  BSSY B0, `(.L_x_97) ;  /* 0x0000006000007945 */ /* 0x000fe20003800000 */
[----:B------:R-:W-:-:S07]  /*1620*/  IMAD.MOV.U32 R5, RZ, RZ, 0x1 ;  /* 0x00000001ff057424 */ /* 0x000fce00078e00ff */
.L_x_98:
[----:B------:R-:W-:Y:S05]  /*1630*/  YIELD ;  /* 0x0000000000007946 */ /* 0x000fea0003800000 */
[----:B------:R-:W2:Y:S02]  /*1640*/  ATOMG.E.EXCH.STRONG.GPU PT, R0, desc[UR4][R2.64], R5 ;  /* 0x80000005020079a8 */ /* 0x000ea4000c1ef104 */
[----:B--2---:R-:W-:-:S13]  /*1650*/  ISETP.NE.AND P0, PT, R0, 0x1, PT ;  /* 0x000000010000780c */ /* 0x004fda0003f05270 */
[----:B------:R-:W-:Y:S05]  /*1660*/  @!P0 BRA `(.L_x_98) ;  /* 0xfffffffc00f08947 */ /* 0x000fea000383ffff */
[----:B------:R-:W-:Y:S05]  /*1670*/  BSYNC B0 ;  /* 0x0000000000007941 */ /* 0x000fea0003800000 */
.L_x_97:
[----:B------:R-:W-:Y:S01]  /*1680*/  ATOMG.E.EXCH.STRONG.GPU PT, RZ, desc[UR4][R2.64], RZ ;  /* 0x800000ff02ff79a8 */ /* 0x000fe2000c1ef104 */
[----:B------:R-:W-:Y:S05]  /*1690*/  EXIT ;  /* 0x000000000000794d */ /* 0x000fea0003800000 */
.L_x_99:
        /* <DEDUP_REMOVED lines=14> */
.L_x_101:


//--------------------- .nv.global.init           --------------------------
	.section	.nv.global.init,"aw",@progbits
.nv.global.init:
	.type		$str,@object
	.size		$str,(.L_0 - $str)
$str:
        /*0000*/ 	.byte	0x6c, 0x65, 0x61, 0x64, 0x65, 0x72, 0x20, 0x25, 0x64, 0x20, 0x76, 0x61, 0x6c, 0x20, 0x25, 0x6c
        /*0010*/ 	.byte	0x6c, 0x64, 0x0a, 0x00
.L_0:


//--------------------- .nv.shared.reserved.0     --------------------------
	.section	.nv.shared.reserved.0,"aw",@nobits
	.weak		__nv_reservedSMEM_offset_0_alias
	.size		__nv_reservedSMEM_offset_0_alias, 0, 64
	.other		__nv_reservedSMEM_offset_0_alias,@"STO_CUDA_RESERVED_SHARED STV_DEFAULT"
__nv_reservedSMEM_offset_0_alias:
	.zero		0
	.zero		64


//--------------------- .nv.constant0._Z5electPx  --------------------------
	.section	.nv.constant0._Z5electPx,"a",@progbits
	.sectionflags	@""
	.align	4
.nv.constant0._Z5electPx:
	.zero		904


//--------------------- .nv.constant0._Z3incP4Node --------------------------
	.section	.nv.constant0._Z3incP4Node,"a",@progbits
	.sectionflags	@""
	.align	4
.nv.constant0._Z3incP4Node:
	.zero		904


//--------------------- SYMBOLS --------------------------

	.type		.nv.reservedSmem.offset0,@object
	.size		.nv.reservedSmem.offset0,0x4
	.type		vprintf,@function
